//
// Generated by NVIDIA NVVM Compiler
//
// Compiler Build ID: CL-36424714
// Cuda compilation tools, release 13.0, V13.0.88
// Based on NVVM 20.0.0
//

.version 9.0
.target sm_100
.address_size 64

	// .globl	_Z8initListP4Node
.extern .func  (.param .b32 func_retval0) vprintf
(
	.param .b64 vprintf_param_0,
	.param .b64 vprintf_param_1
)
;
.global .align 1 .b8 $str[37] = {67, 104, 97, 115, 101, 32, 116, 111, 111, 107, 32, 37, 100, 32, 99, 121, 99, 108, 101, 115, 32, 112, 101, 114, 32, 110, 111, 100, 101, 32, 106, 117, 109, 112, 46, 10};

.visible .entry _Z8initListP4Node(
	.param .u64 .ptr .align 1 _Z8initListP4Node_param_0
)
{
	.reg .pred 	%p<2>;
	.reg .b32 	%r<5>;
	.reg .b64 	%rd<19>;

	ld.param.u64 	%rd7, [_Z8initListP4Node_param_0];
	cvta.to.global.u64 	%rd18, %rd7;
	mov.b64 	%rd8, 0;
	st.global.u64 	[%rd18], %rd8;
	add.s64 	%rd17, %rd7, 32;
	mov.b32 	%r4, 0;
$L__BB0_1:
	add.s64 	%rd9, %rd17, -24;
	st.global.u64 	[%rd18], %rd9;
	add.s64 	%rd10, %rd17, -16;
	st.global.u64 	[%rd18+8], %rd10;
	add.s64 	%rd11, %rd17, -8;
	st.global.u64 	[%rd18+16], %rd11;
	st.global.u64 	[%rd18+24], %rd17;
	add.s64 	%rd12, %rd17, 8;
	st.global.u64 	[%rd18+32], %rd12;
	add.s64 	%rd13, %rd17, 16;
	st.global.u64 	[%rd18+40], %rd13;
	add.s64 	%rd14, %rd17, 24;
	st.global.u64 	[%rd18+48], %rd14;
	add.s64 	%rd15, %rd17, 32;
	add.s64 	%rd5, %rd18, 64;
	mov.b64 	%rd16, 0;
	st.global.u64 	[%rd18+64], %rd16;
	st.global.u64 	[%rd18+56], %rd15;
	add.s32 	%r4, %r4, 8;
	add.s64 	%rd17, %rd17, 64;
	setp.ne.s32 	%p1, %r4, 200;
	mov.u64 	%rd18, %rd5;
	@%p1 bra 	$L__BB0_1;
	ret;

}
	// .globl	_Z13pointer_chaseP4Node
.visible .entry _Z13pointer_chaseP4Node(
	.param .u64 .ptr .align 1 _Z13pointer_chaseP4Node_param_0
)
{
	.local .align 8 .b8 	__local_depot1[8];
	.reg .b64 	%SP;
	.reg .b64 	%SPL;
	.reg .b32 	%r<8>;
	.reg .b64 	%rd<18>;

	mov.u64 	%SPL, __local_depot1;
	cvta.local.u64 	%SP, %SPL;
	ld.param.u64 	%rd1, [_Z13pointer_chaseP4Node_param_0];
	cvta.to.global.u64 	%rd2, %rd1;
	add.u64 	%rd3, %SP, 0;
	add.u64 	%rd4, %SPL, 0;
	// begin inline asm
	mov.u32 %r1, %clock;
	// end inline asm
	ld.global.u64 	%rd5, [%rd2];
	ld.u64 	%rd6, [%rd5];
	ld.u64 	%rd7, [%rd6];
	ld.u64 	%rd8, [%rd7];
	ld.u64 	%rd9, [%rd8];
	ld.u64 	%rd10, [%rd9];
	ld.u64 	%rd11, [%rd10];
	ld.u64 	%rd12, [%rd11];
	ld.u64 	%rd13, [%rd12];
	ld.u64 	%rd14, [%rd13];
	// begin inline asm
	mov.u32 %r2, %clock;
	// end inline asm
	sub.s32 	%r3, %r2, %r1;
	mul.hi.u32 	%r4, %r3, 1381296015;
	shr.u32 	%r5, %r4, 6;
	st.local.u32 	[%rd4], %r5;
	mov.u64 	%rd15, $str;
	cvta.global.u64 	%rd16, %rd15;
	{ // callseq 0, 0
	.param .b64 param0;
	st.param.b64 	[param0], %rd16;
	.param .b64 param1;
	st.param.b64 	[param1], %rd3;
	.param .b32 retval0;
	call.uni (retval0), 
	vprintf, 
	(
	param0, 
	param1
	);
	ld.param.b32 	%r6, [retval0];
	} // callseq 0
	ld.u64 	%rd17, [%rd14];
	st.global.u64 	[%rd2], %rd17;
	ret;

}


// ===== COMPILED SASS (sm_100) =====

	.target	sm_100

	.elftype	@"ET_EXEC"


//--------------------- .note.nv.tkinfo           --------------------------
	.section	.note.nv.tkinfo,"",@"SHT_NOTE"
	.sectionflags	@"SHF_NOTE_NV_TKINFO"
	.tkinfo
        /*0018*/ 	.word	0x00000002
        /*0030*/ 	.string	""
        /*0030*/ 	.string	"ptxas"
        /*0030*/ 	.string	"Cuda compilation tools, release 13.0, V13.0.88"
        /*0030*/ 	.string	"Build cuda_13.0.r13.0/compiler.36424714_0"
        /*0030*/ 	.string	"-arch sm_100 -m 64 "



//--------------------- .note.nv.cuinfo           --------------------------
	.section	.note.nv.cuinfo,"",@"SHT_NOTE"
	.sectionflags	@"SHF_NOTE_NV_CUINFO"
        /*0018*/ 	.short	0x0002
        /*001a*/ 	.short	0x0064
        /*001c*/ 	.short	0x0082
	.zero		2


//--------------------- .nv.info                  --------------------------
	.section	.nv.info,"",@"SHT_CUDA_INFO"
	.align	4


	//----- nvinfo : EIATTR_REGCOUNT
	.align		4
        /*0000*/ 	.byte	0x04, 0x2f
        /*0002*/ 	.short	(.L_2 - .L_1)
	.align		4
.L_1:
        /*0004*/ 	.word	index@(_Z8initListP4Node)
        /*0008*/ 	.word	0x00000016


	//----- nvinfo : EIATTR_FRAME_SIZE
	.align		4
.L_2:
        /*000c*/ 	.byte	0x04, 0x11
        /*000e*/ 	.short	(.L_4 - .L_3)
	.align		4
.L_3:
        /*0010*/ 	.word	index@(_Z8initListP4Node)
        /*0014*/ 	.word	0x00000000


	//----- nvinfo : EIATTR_REGCOUNT
	.align		4
.L_4:
        /*0018*/ 	.byte	0x04, 0x2f
        /*001a*/ 	.short	(.L_6 - .L_5)
	.align		4
.L_5:
        /*001c*/ 	.word	index@(_Z13pointer_chaseP4Node)
        /*0020*/ 	.word	0x00000018


	//----- nvinfo : EIATTR_FRAME_SIZE
	.align		4
.L_6:
        /*0024*/ 	.byte	0x04, 0x11
        /*0026*/ 	.short	(.L_8 - .L_7)
	.align		4
.L_7:
        /*0028*/ 	.word	index@(_Z13pointer_chaseP4Node)
        /*002c*/ 	.word	0x00000008


	//----- nvinfo : EIATTR_MIN_STACK_SIZE
	.align		4
.L_8:
        /*0030*/ 	.byte	0x04, 0x12
        /*0032*/ 	.short	(.L_10 - .L_9)
	.align		4
.L_9:
        /*0034*/ 	.word	index@(_Z13pointer_chaseP4Node)
        /*0038*/ 	.word	0x00000008


	//----- nvinfo : EIATTR_MIN_STACK_SIZE
	.align		4
.L_10:
        /*003c*/ 	.byte	0x04, 0x12
        /*003e*/ 	.short	(.L_12 - .L_11)
	.align		4
.L_11:
        /*0040*/ 	.word	index@(_Z8initListP4Node)
        /*0044*/ 	.word	0x00000000
.L_12:


//--------------------- .nv.compat                --------------------------
	.section	.nv.compat,"",@"SHT_CUDA_COMPAT_INFO"
	.align	4
        /*0000*/ 	.byte	0x02, 0x09, 0x00, 0x00, 0x02, 0x02, 0x01, 0x00, 0x02, 0x05, 0x05, 0x00, 0x03, 0x07, 0x01, 0x01
        /*0010*/ 	.byte	0x02, 0x03, 0x00, 0x00, 0x02, 0x06, 0x01, 0x00, 0x04, 0x0b, 0x08, 0x00, 0x09, 0x00, 0x00, 0x00
        /*0020*/ 	.byte	0x00, 0x00, 0x00, 0x00


//--------------------- .nv.info._Z13pointer_chaseP4Node --------------------------
	.section	.nv.info._Z13pointer_chaseP4Node,"",@"SHT_CUDA_INFO"
	.sectionflags	@""
	.align	4


	//----- nvinfo : EIATTR_CUDA_API_VERSION
	.align		4
        /*0000*/ 	.byte	0x04, 0x37
        /*0002*/ 	.short	(.L_14 - .L_13)
.L_13:
        /*0004*/ 	.word	0x00000082


	//----- nvinfo : EIATTR_KPARAM_INFO
	.align		4
.L_14:
        /*0008*/ 	.byte	0x04, 0x17
        /*000a*/ 	.short	(.L_16 - .L_15)
.L_15:
        /*000c*/ 	.word	0x00000000
        /*0010*/ 	.short	0x0000
        /*0012*/ 	.short	0x0000
        /*0014*/ 	.byte	0x00, 0xf5, 0x21, 0x00


	//----- nvinfo : EIATTR_SPARSE_MMA_MASK
	.align		4
.L_16:
        /*0018*/ 	.byte	0x03, 0x50
        /*001a*/ 	.short	0x0000


	//----- nvinfo : EIATTR_MAXREG_COUNT
	.align		4
        /*001c*/ 	.byte	0x03, 0x1b
        /*001e*/ 	.short	0x00ff


	//----- nvinfo : EIATTR_EXTERNS
	.align		4
        /*0020*/ 	.byte	0x04, 0x0f
        /*0022*/ 	.short	(.L_18 - .L_17)


	//   ....[0]....
	.align		4
.L_17:
        /*0024*/ 	.word	index@(vprintf)


	//----- nvinfo : EIATTR_MERCURY_ISA_VERSION
	.align		4
.L_18:
        /*0028*/ 	.byte	0x03, 0x5f
        /*002a*/ 	.short	0x0101


	//----- nvinfo : EIATTR_VRC_CTA_INIT_COUNT
	.align		4
        /*002c*/ 	.byte	0x02, 0x4a
	.zero		1
	.zero		1


	//----- nvinfo : EIATTR_SYSCALL_OFFSETS
	.align		4
        /*0030*/ 	.byte	0x04, 0x46
        /*0032*/ 	.short	(.L_20 - .L_19)


	//   ....[0]....
.L_19:
        /*0034*/ 	.word	0x000001f0


	//----- nvinfo : EIATTR_EXIT_INSTR_OFFSETS
	.align		4
.L_20:
        /*0038*/ 	.byte	0x04, 0x1c
        /*003a*/ 	.short	(.L_22 - .L_21)


	//   ....[0]....
.L_21:
        /*003c*/ 	.word	0x00000230


	//----- nvinfo : EIATTR_CBANK_PARAM_SIZE
	.align		4
.L_22:
        /*0040*/ 	.byte	0x03, 0x19
        /*0042*/ 	.short	0x0008


	//----- nvinfo : EIATTR_PARAM_CBANK
	.align		4
        /*0044*/ 	.byte	0x04, 0x0a
        /*0046*/ 	.short	(.L_24 - .L_23)
	.align		4
.L_23:
        /*0048*/ 	.word	index@(.nv.constant0._Z13pointer_chaseP4Node)
        /*004c*/ 	.short	0x0380
        /*004e*/ 	.short	0x0008


	//----- nvinfo : EIATTR_SW_WAR
	.align		4
.L_24:
        /*0050*/ 	.byte	0x04, 0x36
        /*0052*/ 	.short	(.L_26 - .L_25)
.L_25:
        /*0054*/ 	.word	0x00000008
.L_26:


//--------------------- .nv.info._Z8initListP4Node --------------------------
	.section	.nv.info._Z8initListP4Node,"",@"SHT_CUDA_INFO"
	.sectionflags	@""
	.align	4


	//----- nvinfo : EIATTR_CUDA_API_VERSION
	.align		4
        /*0000*/ 	.byte	0x04, 0x37
        /*0002*/ 	.short	(.L_28 - .L_27)
.L_27:
        /*0004*/ 	.word	0x00000082


	//----- nvinfo : EIATTR_KPARAM_INFO
	.align		4
.L_28:
        /*0008*/ 	.byte	0x04, 0x17
        /*000a*/ 	.short	(.L_30 - .L_29)
.L_29:
        /*000c*/ 	.word	0x00000000
        /*0010*/ 	.short	0x0000
        /*0012*/ 	.short	0x0000
        /*0014*/ 	.byte	0x00, 0xf5, 0x21, 0x00


	//----- nvinfo : EIATTR_SPARSE_MMA_MASK
	.align		4
.L_30:
        /*0018*/ 	.byte	0x03, 0x50
        /*001a*/ 	.short	0x0000


	//----- nvinfo : EIATTR_MAXREG_COUNT
	.align		4
        /*001c*/ 	.byte	0x03, 0x1b
        /*001e*/ 	.short	0x00ff


	//----- nvinfo : EIATTR_MERCURY_ISA_VERSION
	.align		4
        /*0020*/ 	.byte	0x03, 0x5f
        /*0022*/ 	.short	0x0101


	//----- nvinfo : EIATTR_VRC_CTA_INIT_COUNT
	.align		4
        /*0024*/ 	.byte	0x02, 0x4a
	.zero		1
	.zero		1


	//----- nvinfo : EIATTR_EXIT_INSTR_OFFSETS
	.align		4
        /*0028*/ 	.byte	0x04, 0x1c
        /*002a*/ 	.short	(.L_32 - .L_31)


	//   ....[0]....
.L_31:
        /*002c*/ 	.word	0x00004640


	//----- nvinfo : EIATTR_CBANK_PARAM_SIZE
	.align		4
.L_32:
        /*0030*/ 	.byte	0x03, 0x19
        /*0032*/ 	.short	0x0008


	//----- nvinfo : EIATTR_PARAM_CBANK
	.align		4
        /*0034*/ 	.byte	0x04, 0x0a
        /*0036*/ 	.short	(.L_34 - .L_33)
	.align		4
.L_33:
        /*0038*/ 	.word	index@(.nv.constant0._Z8initListP4Node)
        /*003c*/ 	.short	0x0380
        /*003e*/ 	.short	0x0008


	//----- nvinfo : EIATTR_SW_WAR
	.align		4
.L_34:
        /*0040*/ 	.byte	0x04, 0x36
        /*0042*/ 	.short	(.L_36 - .L_35)
.L_35:
        /*0044*/ 	.word	0x00000008
.L_36:


//--------------------- .nv.callgraph             --------------------------
	.section	.nv.callgraph,"",@"SHT_CUDA_CALLGRAPH"
	.align	4
	.sectionentsize	8
	.align		4
        /*0000*/ 	.word	0x00000000
	.align		4
        /*0004*/ 	.word	0xffffffff
	.align		4
        /*0008*/ 	.word	index@(_Z13pointer_chaseP4Node)
	.align		4
        /*000c*/ 	.word	index@(vprintf)
	.align		4
        /*0010*/ 	.word	0x00000000
	.align		4
        /*0014*/ 	.word	0xfffffffe
	.align		4
        /*0018*/ 	.word	0x00000000
	.align		4
        /*001c*/ 	.word	0xfffffffd
	.align		4
        /*0020*/ 	.word	0x00000000
	.align		4
        /*0024*/ 	.word	0xfffffffc


//--------------------- .nv.constant4             --------------------------
	.section	.nv.constant4,"a",@progbits
	.align	8
	.align		8
.nv.constant4:
        /*0000*/ 	.dword	vprintf
	.align		8
        /*0008*/ 	.dword	$str


//--------------------- .text._Z13pointer_chaseP4Node --------------------------
	.section	.text._Z13pointer_chaseP4Node,"ax",@progbits
	.align	128
        .global         _Z13pointer_chaseP4Node
        .type           _Z13pointer_chaseP4Node,@function
        .size           _Z13pointer_chaseP4Node,(.L_x_3 - _Z13pointer_chaseP4Node)
        .other          _Z13pointer_chaseP4Node,@"STO_CUDA_ENTRY STV_DEFAULT"
_Z13pointer_chaseP4Node:
.text._Z13pointer_chaseP4Node:
[----:B------:R-:W0:Y:S01]  /*0000*/  LDC R1, c[0x0][0x37c] ;  /* 0x0000df00ff017b82 */ /* 0x000e220000000800 */
[----:B------:R-:W1:Y:S01]  /*0010*/  LDCU UR4, c[0x0][0x2f8] ;  /* 0x00005f00ff0477ac */ /* 0x000e620008000800 */
[----:B0-----:R-:W-:Y:S01]  /*0020*/  VIADD R1, R1, 0xfffffff8 ;  /* 0xfffffff801017836 */ /* 0x001fe20000000000 */
[----:B------:R-:W0:Y:S01]  /*0030*/  LDCU UR5, c[0x0][0x2fc] ;  /* 0x00005f80ff0577ac */ /* 0x000e220008000800 */
[----:B------:R-:W2:Y:S03]  /*0040*/  LDCU.64 UR36, c[0x0][0x358] ;  /* 0x00006b00ff2477ac */ /* 0x000ea60008000a00 */
[----:B-1----:R-:W-:-:S05]  /*0050*/  IADD3 R6, P0, PT, R1, UR4, RZ ;  /* 0x0000000401067c10 */ /* 0x002fca000ff1e0ff */
[----:B0-----:R-:W-:Y:S01]  /*0060*/  IMAD.X R7, RZ, RZ, UR5, P0 ;  /* 0x00000005ff077e24 */ /* 0x001fe200080e06ff */
[----:B------:R-:W0:Y:S01]  /*0070*/  S2UR UR4, SR_CLOCKLO ;  /* 0x00000000000479c3 */ /* 0x000e220000005000 */
[----:B------:R-:W-:-:S07]  /*0080*/  NOP ;  /* 0x0000000000007918 */ /* 0x000fce0000000000 */
[----:B------:R-:W2:Y:S02]  /*0090*/  LDC.64 R2, c[0x0][0x380] ;  /* 0x0000e000ff027b82 */ /* 0x000ea40000000a00 */
[----:B--2---:R-:W2:Y:S04]  /*00a0*/  LDG.E.64 R2, desc[UR36][R2.64] ;  /* 0x0000002402027981 */ /* 0x004ea8000c1e1b00 */
[----:B--2---:R-:W2:Y:S04]  /*00b0*/  LD.E.64 R4, desc[UR36][R2.64] ;  /* 0x0000002402047980 */ /* 0x004ea8000c101b00 */
[----:B--2---:R-:W2:Y:S04]  /*00c0*/  LD.E.64 R4, desc[UR36][R4.64] ;  /* 0x0000002404047980 */ /* 0x004ea8000c101b00 */
[----:B--2---:R-:W2:Y:S04]  /*00d0*/  LD.E.64 R8, desc[UR36][R4.64] ;  /* 0x0000002404087980 */ /* 0x004ea8000c101b00 */
[----:B--2---:R-:W2:Y:S04]  /*00e0*/  LD.E.64 R8, desc[UR36][R8.64] ;  /* 0x0000002408087980 */ /* 0x004ea8000c101b00 */
[----:B--2---:R-:W2:Y:S04]  /*00f0*/  LD.E.64 R10, desc[UR36][R8.64] ;  /* 0x00000024080a7980 */ /* 0x004ea8000c101b00 */
[----:B--2---:R-:W2:Y:S04]  /*0100*/  LD.E.64 R10, desc[UR36][R10.64] ;  /* 0x000000240a0a7980 */ /* 0x004ea8000c101b00 */
[----:B--2---:R-:W2:Y:S04]  /*0110*/  LD.E.64 R12, desc[UR36][R10.64] ;  /* 0x000000240a0c7980 */ /* 0x004ea8000c101b00 */
[----:B--2---:R-:W2:Y:S04]  /*0120*/  LD.E.64 R12, desc[UR36][R12.64] ;  /* 0x000000240c0c7980 */ /* 0x004ea8000c101b00 */
[----:B--2---:R1:W5:Y:S01]  /*0130*/  LD.E.64 R16, desc[UR36][R12.64] ;  /* 0x000000240c107980 */ /* 0x004362000c101b00 */
[----:B------:R-:W-:-:S04]  /*0140*/  CS2R.32 R0, SR_CLOCKLO ;  /* 0x0000000000007805 */ /* 0x000fc80000005000 */
[----:B0-----:R-:W-:Y:S01]  /*0150*/  IADD3 R0, PT, PT, R0, -UR4, RZ ;  /* 0x8000000400007c10 */ /* 0x001fe2000fffe0ff */
[----:B------:R-:W0:Y:S01]  /*0160*/  LDCU.64 UR4, c[0x4][0x8] ;  /* 0x01000100ff0477ac */ /* 0x000e220008000a00 */
[----:B------:R-:W-:-:S03]  /*0170*/  MOV R2, 0x0 ;  /* 0x0000000000027802 */ /* 0x000fc60000000f00 */
[----:B------:R-:W-:-:S03]  /*0180*/  IMAD.HI.U32 R0, R0, 0x5254e78f, RZ ;  /* 0x5254e78f00007827 */ /* 0x000fc600078e00ff */
[----:B------:R-:W2:Y:S02]  /*0190*/  LDC.64 R2, c[0x4][R2] ;  /* 0x0100000002027b82 */ /* 0x000ea40000000a00 */
[----:B------:R-:W-:-:S05]  /*01a0*/  SHF.R.U32.HI R0, RZ, 0x6, R0 ;  /* 0x00000006ff007819 */ /* 0x000fca0000011600 */
[----:B------:R1:W-:Y:S01]  /*01b0*/  STL [R1], R0 ;  /* 0x0000000001007387 */ /* 0x0003e20000100800 */
[----:B0-----:R-:W-:Y:S01]  /*01c0*/  IMAD.U32 R4, RZ, RZ, UR4 ;  /* 0x00000004ff047e24 */ /* 0x001fe2000f8e00ff */
[----:B------:R-:W-:-:S07]  /*01d0*/  MOV R5, UR5 ;  /* 0x0000000500057c02 */ /* 0x000fce0008000f00 */
[----:B------:R-:W-:-:S07]  /*01e0*/  LEPC R20, `(.L_x_0) ;  /* 0x000000001014794e */ /* 0x000fce0000000000 */
[----:B-12--5:R-:W-:Y:S05]  /*01f0*/  CALL.ABS.NOINC R2 ;  /* 0x0000000002007343 */ /* 0x026fea0003c00000 */
.L_x_0:
[----:B------:R-:W2:Y:S01]  /*0200*/  LD.E.64 R16, desc[UR36][R16.64] ;  /* 0x0000002410107980 */ /* 0x000ea2000c101b00 */
[----:B------:R-:W2:Y:S03]  /*0210*/  LDC.64 R2, c[0x0][0x380] ;  /* 0x0000e000ff027b82 */ /* 0x000ea60000000a00 */
[----:B--2---:R-:W-:Y:S01]  /*0220*/  STG.E.64 desc[UR36][R2.64], R16 ;  /* 0x0000001002007986 */ /* 0x004fe2000c101b24 */
[----:B------:R-:W-:Y:S05]  /*0230*/  EXIT ;  /* 0x000000000000794d */ /* 0x000fea0003800000 */
.L_x_1:
[----:B------:R-:W-:-:S00]  /*0240*/  BRA `(.L_x_1) ;  /* 0xfffffffc00fc7947 */ /* 0x000fc0000383ffff */
[----:B------:R-:W-:-:S00]  /*0250*/  NOP ;  /* 0x0000000000007918 */ /* 0x000fc00000000000 */
        /* <DEDUP_REMOVED lines=10> */
.L_x_3:


//--------------------- .text._Z8initListP4Node   --------------------------
	.section	.text._Z8initListP4Node,"ax",@progbits
	.align	128
        .global         _Z8initListP4Node
        .type           _Z8initListP4Node,@function
        .size           _Z8initListP4Node,(.L_x_4 - _Z8initListP4Node)
        .other          _Z8initListP4Node,@"STO_CUDA_ENTRY STV_DEFAULT"
_Z8initListP4Node:
.text._Z8initListP4Node:
[----:B------:R-:W-:Y:S01]  /*0000*/  LDC R1, c[0x0][0x37c] ;  /* 0x0000df00ff017b82 */ /* 0x000fe20000000800 */
[----:B------:R-:W0:Y:S07]  /*0010*/  LDCU.64 UR6, c[0x0][0x380] ;  /* 0x00007000ff0677ac */ /* 0x000e2e0008000a00 */
[----:B------:R-:W1:Y:S01]  /*0020*/  LDC.64 R4, c[0x0][0x380] ;  /* 0x0000e000ff047b82 */ /* 0x000e620000000a00 */
[----:B------:R-:W1:Y:S01]  /*0030*/  LDCU.64 UR8, c[0x0][0x358] ;  /* 0x00006b00ff0877ac */ /* 0x000e620008000a00 */
[----:B0-----:R-:W-:-:S04]  /*0040*/  UIADD3 UR5, UP0, UPT, UR6, 0x20, URZ ;  /* 0x0000002006057890 */ /* 0x001fc8000ff1e0ff */
[----:B------:R-:W-:Y:S02]  /*0050*/  UIADD3.X UR4, UPT, UPT, URZ, UR7, URZ, UP0, !UPT ;  /* 0x00000007ff047290 */ /* 0x000fe400087fe4ff */
[----:B------:R-:W-:Y:S02]  /*0060*/  UIADD3 UR62, UP2, UPT, UR5, -0x18, URZ ;  /* 0xffffffe8053e7890 */ /* 0x000fe4000ff5e0ff */
[----:B------:R-:W-:Y:S01]  /*0070*/  IMAD.U32 R8, RZ, RZ, UR5 ;  /* 0x00000005ff087e24 */ /* 0x000fe2000f8e00ff */
[----:B------:R-:W-:Y:S01]  /*0080*/  UIADD3 UR23, UP0, UPT, UR5, -0x10, URZ ;  /* 0xfffffff005177890 */ /* 0x000fe2000ff1e0ff */
[----:B-1----:R-:W-:Y:S01]  /*0090*/  STG.E.64 desc[UR8][R4.64+0x40], RZ ;  /* 0x000040ff04007986 */ /* 0x002fe2000c101b08 */
[----:B------:R-:W-:Y:S02]  /*00a0*/  UIADD3.X UR72, UPT, UPT, UR4, -0x1, URZ, UP2, !UPT ;  /* 0xffffffff04487890 */ /* 0x000fe400097fe4ff */
[----:B------:R-:W-:Y:S01]  /*00b0*/  IMAD.U32 R9, RZ, RZ, UR4 ;  /* 0x00000004ff097e24 */ /* 0x000fe2000f8e00ff */
[----:B------:R-:W-:Y:S01]  /*00c0*/  MOV R2, UR62 ;  /* 0x0000003e00027c02 */ /* 0x000fe20008000f00 */
[----:B------:R-:W-:Y:S01]  /*00d0*/  UIADD3 UR40, UP1, UPT, UR5, -0x8, URZ ;  /* 0xfffffff805287890 */ /* 0x000fe2000ff3e0ff */
[----:B------:R-:W-:Y:S01]  /*00e0*/  MOV R6, UR23 ;  /* 0x0000001700067c02 */ /* 0x000fe20008000f00 */
[----:B------:R-:W-:Y:S01]  /*00f0*/  UIADD3.X UR65, UPT, UPT, UR4, -0x1, URZ, UP0, !UPT ;  /* 0xffffffff04417890 */ /* 0x000fe200087fe4ff */
[----:B------:R-:W-:Y:S01]  /*0100*/  IMAD.U32 R3, RZ, RZ, UR72 ;  /* 0x00000048ff037e24 */ /* 0x000fe2000f8e00ff */
[----:B------:R-:W-:Y:S01]  /*0110*/  UIADD3 UR42, UP6, UPT, UR5, 0x10, URZ ;  /* 0x00000010052a7890 */ /* 0x000fe2000ffde0ff */
[----:B------:R0:W-:Y:S01]  /*0120*/  STG.E.64 desc[UR8][R4.64+0x18], R8 ;  /* 0x0000180804007986 */ /* 0x0001e2000c101b08 */
[----:B------:R-:W-:-:S02]  /*0130*/  UIADD3.X UR60, UPT, UPT, UR4, -0x1, URZ, UP1, !UPT ;  /* 0xffffffff043c7890 */ /* 0x000fc40008ffe4ff */
[----:B------:R-:W-:Y:S01]  /*0140*/  UIADD3 UR16, UP3, UPT, UR5, 0x8, URZ ;  /* 0x0000000805107890 */ /* 0x000fe2000ff7e0ff */
[----:B------:R1:W-:Y:S01]  /*0150*/  STG.E.64 desc[UR8][R4.64], R2 ;  /* 0x0000000204007986 */ /* 0x0003e2000c101b08 */
[----:B------:R-:W-:Y:S01]  /*0160*/  UIADD3 UR39, UP5, UPT, UR5, 0x18, URZ ;  /* 0x0000001805277890 */ /* 0x000fe2000ffbe0ff */
[----:B------:R-:W-:Y:S01]  /*0170*/  IMAD.U32 R7, RZ, RZ, UR65 ;  /* 0x00000041ff077e24 */ /* 0x000fe2000f8e00ff */
[----:B------:R-:W-:Y:S02]  /*0180*/  UIADD3 UR56, UP4, UPT, UR5, 0x20, URZ ;  /* 0x0000002005387890 */ /* 0x000fe4000ff9e0ff */
[----:B------:R-:W-:Y:S01]  /*0190*/  UIADD3.X UR58, UPT, UPT, URZ, UR4, URZ, UP6, !UPT ;  /* 0x00000004ff3a7290 */ /* 0x000fe2000b7fe4ff */
[----:B------:R-:W-:Y:S01]  /*01a0*/  MOV R10, UR16 ;  /* 0x00000010000a7c02 */ /* 0x000fe20008000f00 */
[----:B------:R-:W-:Y:S01]  /*01b0*/  UIADD3 UR18, UP1, UPT, UR5, 0x28, URZ ;  /* 0x0000002805127890 */ /* 0x000fe2000ff3e0ff */
[----:B------:R2:W-:Y:S01]  /*01c0*/  STG.E.64 desc[UR8][R4.64+0x8], R6 ;  /* 0x0000080604007986 */ /* 0x0005e2000c101b08 */
[----:B------:R-:W-:Y:S01]  /*01d0*/  UIADD3.X UR19, UPT, UPT, URZ, UR4, URZ, UP3, !UPT ;  /* 0x00000004ff137290 */ /* 0x000fe20009ffe4ff */
[----:B0-----:R-:W-:Y:S01]  /*01e0*/  MOV R8, UR40 ;  /* 0x0000002800087c02 */ /* 0x001fe20008000f00 */
[----:B------:R-:W-:Y:S01]  /*01f0*/  UIADD3 UR52, UP3, UPT, UR5, 0x30, URZ ;  /* 0x0000003005347890 */ /* 0x000fe2000ff7e0ff */
[----:B------:R-:W-:Y:S01]  /*0200*/  IMAD.U32 R9, RZ, RZ, UR60 ;  /* 0x0000003cff097e24 */ /* 0x000fe2000f8e00ff */
[----:B------:R-:W-:Y:S01]  /*0210*/  UIADD3.X UR41, UPT, UPT, URZ, UR4, URZ, UP5, !UPT ;  /* 0x00000004ff297290 */ /* 0x000fe2000affe4ff */
[----:B-1----:R-:W0:Y:S01]  /*0220*/  LDC.64 R2, c[0x0][0x380] ;  /* 0x0000e000ff027b82 */ /* 0x002e220000000a00 */
[----:B------:R-:W-:Y:S01]  /*0230*/  UIADD3.X UR63, UPT, UPT, URZ, UR4, URZ, UP4, !UPT ;  /* 0x00000004ff3f7290 */ /* 0x000fe2000a7fe4ff */
[----:B------:R-:W-:Y:S01]  /*0240*/  IMAD.U32 R11, RZ, RZ, UR19 ;  /* 0x00000013ff0b7e24 */ /* 0x000fe2000f8e00ff */
[----:B------:R-:W-:Y:S01]  /*0250*/  UIADD3 UR25, UP4, UPT, UR5, 0x50, URZ ;  /* 0x0000005005197890 */ /* 0x000fe2000ff9e0ff */
[----:B------:R1:W-:Y:S01]  /*0260*/  STG.E.64 desc[UR8][R4.64+0x10], R8 ;  /* 0x0000100804007986 */ /* 0x0003e2000c101b08 */
[----:B------:R-:W-:Y:S01]  /*0270*/  UIADD3 UR13, UP2, UPT, UR5, 0x388, URZ ;  /* 0x00000388050d7890 */ /* 0x000fe2000ff5e0ff */
[----:B------:R-:W-:Y:S01]  /*0280*/  MOV R12, UR39 ;  /* 0x00000027000c7c02 */ /* 0x000fe20008000f00 */
[----:B------:R-:W-:Y:S01]  /*0290*/  UIADD3.X UR37, UPT, UPT, URZ, UR4, URZ, UP1, !UPT ;  /* 0x00000004ff257290 */ /* 0x000fe20008ffe4ff */
[----:B--2---:R-:W-:Y:S01]  /*02a0*/  MOV R6, UR42 ;  /* 0x0000002a00067c02 */ /* 0x004fe20008000f00 */
[----:B------:R-:W-:Y:S01]  /*02b0*/  IMAD.U32 R7, RZ, RZ, UR58 ;  /* 0x0000003aff077e24 */ /* 0x000fe2000f8e00ff */
[----:B------:R-:W-:Y:S01]  /*02c0*/  UIADD3 UR54, UP0, UPT, UR5, 0x40, URZ ;  /* 0x0000004005367890 */ /* 0x000fe2000ff1e0ff */
[----:B------:R-:W-:Y:S01]  /*02d0*/  IMAD.U32 R13, RZ, RZ, UR41 ;  /* 0x00000029ff0d7e24 */ /* 0x000fe2000f8e00ff */
[----:B------:R-:W-:Y:S01]  /*02e0*/  UIADD3.X UR59, UPT, UPT, URZ, UR4, URZ, UP3, !UPT ;  /* 0x00000004ff3b7290 */ /* 0x000fe20009ffe4ff */
[----:B------:R2:W-:Y:S01]  /*02f0*/  STG.E.64 desc[UR8][R4.64+0x20], R10 ;  /* 0x0000200a04007986 */ /* 0x0005e2000c101b08 */
[----:B------:R-:W-:Y:S01]  /*0300*/  UIADD3 UR22, UP5, UPT, UR5, 0x48, URZ ;  /* 0x0000004805167890 */ /* 0x000fe2000ffbe0ff */
[----:B------:R-:W-:Y:S01]  /*0310*/  MOV R14, UR13 ;  /* 0x0000000d000e7c02 */ /* 0x000fe20008000f00 */
[----:B------:R-:W-:Y:S01]  /*0320*/  UIADD3 UR6, UP3, UPT, UR5, 0x68, URZ ;  /* 0x0000006805067890 */ /* 0x000fe2000ff7e0ff */
[----:B------:R3:W-:Y:S01]  /*0330*/  STG.E.64 desc[UR8][R4.64+0x28], R6 ;  /* 0x0000280604007986 */ /* 0x0007e2000c101b08 */
[----:B------:R-:W-:Y:S01]  /*0340*/  UIADD3 UR10, UP6, UPT, UR5, 0x38, URZ ;  /* 0x00000038050a7890 */ /* 0x000fe2000ffde0ff */
[----:B-1----:R-:W-:Y:S01]  /*0350*/  MOV R8, UR56 ;  /* 0x0000003800087c02 */ /* 0x002fe20008000f00 */
[----:B------:R-:W-:Y:S01]  /*0360*/  UIADD3.X UR50, UPT, UPT, URZ, UR4, URZ, UP4, !UPT ;  /* 0x00000004ff327290 */ /* 0x000fe2000a7fe4ff */
[----:B------:R-:W-:Y:S01]  /*0370*/  IMAD.U32 R9, RZ, RZ, UR63 ;  /* 0x0000003fff097e24 */ /* 0x000fe2000f8e00ff */
[----:B------:R-:W-:Y:S01]  /*0380*/  UIADD3.X UR38, UPT, UPT, URZ, UR4, URZ, UP2, !UPT ;  /* 0x00000004ff267290 */ /* 0x000fe200097fe4ff */
[----:B------:R-:W-:Y:S01]  /*0390*/  STG.E.64 desc[UR8][R4.64+0x30], R12 ;  /* 0x0000300c04007986 */ /* 0x000fe2000c101b08 */
[----:B------:R-:W-:-:S02]  /*03a0*/  UIADD3 UR15, UP4, UPT, UR5, 0x88, URZ ;  /* 0x00000088050f7890 */ /* 0x000fc4000ff9e0ff */
[----:B------:R-:W-:Y:S01]  /*03b0*/  UIADD3 UR49, UP2, UPT, UR5, 0x58, URZ ;  /* 0x0000005805317890 */ /* 0x000fe2000ff5e0ff */
[----:B------:R1:W-:Y:S01]  /*03c0*/  STG.E.64 desc[UR8][R4.64+0x38], R8 ;  /* 0x0000380804007986 */ /* 0x0003e2000c101b08 */
[----:B------:R-:W-:Y:S01]  /*03d0*/  UIADD3.X UR61, UPT, UPT, URZ, UR4, URZ, UP0, !UPT ;  /* 0x00000004ff3d7290 */ /* 0x000fe200087fe4ff */
[----:B--2---:R-:W-:Y:S01]  /*03e0*/  MOV R10, UR54 ;  /* 0x00000036000a7c02 */ /* 0x004fe20008000f00 */
[----:B------:R-:W-:Y:S01]  /*03f0*/  UIADD3.X UR57, UPT, UPT, URZ, UR4, URZ, UP5, !UPT ;  /* 0x00000004ff397290 */ /* 0x000fe2000affe4ff */
[----:B---3--:R-:W-:Y:S01]  /*0400*/  MOV R6, UR18 ;  /* 0x0000001200067c02 */ /* 0x008fe20008000f00 */
[----:B------:R-:W-:Y:S01]  /*0410*/  UIADD3.X UR21, UPT, UPT, URZ, UR4, URZ, UP3, !UPT ;  /* 0x00000004ff157290 */ /* 0x000fe20009ffe4ff */
[----:B------:R-:W-:Y:S01]  /*0420*/  IMAD.U32 R7, RZ, RZ, UR37 ;  /* 0x00000025ff077e24 */ /* 0x000fe2000f8e00ff */
[----:B------:R-:W-:Y:S01]  /*0430*/  UIADD3.X UR30, UPT, UPT, URZ, UR4, URZ, UP6, !UPT ;  /* 0x00000004ff1e7290 */ /* 0x000fe2000b7fe4ff */
[----:B------:R-:W-:Y:S01]  /*0440*/  IMAD.U32 R11, RZ, RZ, UR61 ;  /* 0x0000003dff0b7e24 */ /* 0x000fe2000f8e00ff */
[----:B------:R-:W-:Y:S01]  /*0450*/  UIADD3 UR33, UP3, UPT, UR5, 0xc0, URZ ;  /* 0x000000c005217890 */ /* 0x000fe2000ff7e0ff */
[----:B------:R-:W-:Y:S01]  /*0460*/  IMAD.U32 R15, RZ, RZ, UR38 ;  /* 0x00000026ff0f7e24 */ /* 0x000fe2000f8e00ff */
[----:B------:R-:W-:Y:S01]  /*0470*/  UIADD3 UR12, UP6, UPT, UR5, 0x70, URZ ;  /* 0x00000070050c7890 */ /* 0x000fe2000ffde0ff */
[----:B0-----:R0:W-:Y:S01]  /*0480*/  STG.E.64 desc[UR8][R2.64+0x40], R6 ;  /* 0x0000400602007986 */ /* 0x0011e2000c101b08 */
[----:B------:R-:W-:Y:S01]  /*0490*/  UIADD3.X UR28, UPT, UPT, URZ, UR4, URZ, UP4, !UPT ;  /* 0x00000004ff1c7290 */ /* 0x000fe2000a7fe4ff */
[----:B-1----:R-:W-:Y:S01]  /*04a0*/  MOV R4, UR52 ;  /* 0x0000003400047c02 */ /* 0x002fe20008000f00 */
[----:B------:R-:W-:Y:S01]  /*04b0*/  UIADD3.X UR55, UPT, UPT, URZ, UR4, URZ, UP2, !UPT ;  /* 0x00000004ff377290 */ /* 0x000fe200097fe4ff */
[----:B------:R-:W-:Y:S01]  /*04c0*/  IMAD.U32 R5, RZ, RZ, UR59 ;  /* 0x0000003bff057e24 */ /* 0x000fe2000f8e00ff */
[----:B------:R-:W-:Y:S01]  /*04d0*/  UIADD3 UR7, UP4, UPT, UR5, 0xb8, URZ ;  /* 0x000000b805077890 */ /* 0x000fe2000ff9e0ff */
[----:B------:R1:W-:Y:S01]  /*04e0*/  STG.E.64 desc[UR8][R2.64+0x58], R10 ;  /* 0x0000580a02007986 */ /* 0x0003e2000c101b08 */
[----:B------:R-:W-:Y:S01]  /*04f0*/  UIADD3 UR34, UP5, UPT, UR5, 0x78, URZ ;  /* 0x0000007805227890 */ /* 0x000fe2000ffbe0ff */
[----:B------:R-:W-:Y:S01]  /*0500*/  MOV R8, UR10 ;  /* 0x0000000a00087c02 */ /* 0x000fe20008000f00 */
[----:B------:R-:W-:Y:S01]  /*0510*/  UIADD3.X UR70, UPT, UPT, URZ, UR4, URZ, UP3, !UPT ;  /* 0x00000004ff467290 */ /* 0x000fe20009ffe4ff */
[----:B------:R2:W-:Y:S01]  /*0520*/  STG.E.64 desc[UR8][R2.64+0x48], R4 ;  /* 0x0000480402007986 */ /* 0x0005e2000c101b08 */
[----:B------:R-:W-:Y:S01]  /*0530*/  UIADD3 UR29, UP0, UPT, UR5, 0x60, URZ ;  /* 0x00000060051d7890 */ /* 0x000fe2000ff1e0ff */
[----:B------:R-:W-:Y:S01]  /*0540*/  IMAD.U32 R9, RZ, RZ, UR30 ;  /* 0x0000001eff097e24 */ /* 0x000fe2000f8e00ff */
[----:B------:R-:W-:Y:S01]  /*0550*/  UIADD3 UR24, UP1, UPT, UR5, 0x80, URZ ;  /* 0x0000008005187890 */ /* 0x000fe2000ff3e0ff */
[----:B0-----:R-:W-:Y:S01]  /*0560*/  MOV R6, UR22 ;  /* 0x0000001600067c02 */ /* 0x001fe20008000f00 */
[----:B------:R-:W-:Y:S01]  /*0570*/  UIADD3.X UR47, UPT, UPT, URZ, UR4, URZ, UP6, !UPT ;  /* 0x00000004ff2f7290 */ /* 0x000fe2000b7fe4ff */
[----:B------:R-:W-:Y:S01]  /*0580*/  IMAD.U32 R7, RZ, RZ, UR57 ;  /* 0x00000039ff077e24 */ /* 0x000fe2000f8e00ff */
[----:B------:R-:W-:Y:S01]  /*0590*/  UIADD3 UR75, UP3, UPT, UR5, 0xe0, URZ ;  /* 0x000000e0054b7890 */ /* 0x000fe2000ff7e0ff */
[----:B------:R0:W-:Y:S01]  /*05a0*/  STG.E.64 desc[UR8][R2.64+0x50], R8 ;  /* 0x0000500802007986 */ /* 0x0001e2000c101b08 */
[----:B------:R-:W-:Y:S01]  /*05b0*/  UIADD3.X UR68, UPT, UPT, URZ, UR4, URZ, UP4, !UPT ;  /* 0x00000004ff447290 */ /* 0x000fe2000a7fe4ff */
[----:B-1----:R-:W-:Y:S01]  /*05c0*/  MOV R10, UR25 ;  /* 0x00000019000a7c02 */ /* 0x002fe20008000f00 */
[----:B------:R-:W-:Y:S01]  /*05d0*/  UIADD3 UR46, UP2, UPT, UR5, 0x90, URZ ;  /* 0x00000090052e7890 */ /* 0x000fe2000ff5e0ff */
[----:B------:R-:W-:Y:S01]  /*05e0*/  IMAD.U32 R11, RZ, RZ, UR50 ;  /* 0x00000032ff0b7e24 */ /* 0x000fe2000f8e00ff */
[----:B------:R-:W-:Y:S01]  /*05f0*/  UIADD3 UR26, UP4, UPT, UR5, 0xf0, URZ ;  /* 0x000000f0051a7890 */ /* 0x000fe2000ff9e0ff */
[----:B--2---:R-:W-:Y:S01]  /*0600*/  MOV R4, UR49 ;  /* 0x0000003100047c02 */ /* 0x004fe20008000f00 */
[----:B------:R-:W-:Y:S01]  /*0610*/  UIADD3.X UR35, UPT, UPT, URZ, UR4, URZ, UP5, !UPT ;  /* 0x00000004ff237290 */ /* 0x000fe2000affe4ff */
[----:B------:R-:W-:Y:S01]  /*0620*/  IMAD.U32 R5, RZ, RZ, UR55 ;  /* 0x00000037ff057e24 */ /* 0x000fe2000f8e00ff */
[----:B------:R-:W-:Y:S01]  /*0630*/  UIADD3.X UR48, UPT, UPT, URZ, UR4, URZ, UP0, !UPT ;  /* 0x00000004ff307290 */ /* 0x000fe200087fe4ff */
[----:B------:R1:W-:Y:S01]  /*0640*/  STG.E.64 desc[UR8][R2.64+0x60], R6 ;  /* 0x0000600602007986 */ /* 0x0003e2000c101b08 */
[----:B------:R-:W-:Y:S01]  /*0650*/  UIADD3.X UR53, UPT, UPT, URZ, UR4, URZ, UP1, !UPT ;  /* 0x00000004ff357290 */ /* 0x000fe20008ffe4ff */
[----:B------:R-:W-:Y:S01]  /*0660*/  MOV R12, UR33 ;  /* 0x00000021000c7c02 */ /* 0x000fe20008000f00 */
[----:B------:R-:W-:Y:S01]  /*0670*/  UIADD3.X UR76, UPT, UPT, URZ, UR4, URZ, UP3, !UPT ;  /* 0x00000004ff4c7290 */ /* 0x000fe20009ffe4ff */
[----:B------:R2:W-:Y:S01]  /*0680*/  STG.E.64 desc[UR8][R2.64+0x70], R4 ;  /* 0x0000700402007986 */ /* 0x0005e2000c101b08 */
[----:B------:R-:W-:Y:S01]  /*0690*/  UIADD3 UR45, UP1, UPT, UR5, 0xa0, URZ ;  /* 0x000000a0052d7890 */ /* 0x000fe2000ff3e0ff */
[----:B0-----:R-:W-:Y:S01]  /*06a0*/  MOV R8, UR29 ;  /* 0x0000001d00087c02 */ /* 0x001fe20008000f00 */
[----:B------:R-:W-:Y:S01]  /*06b0*/  UIADD3 UR23, UP3, UPT, UR5, 0x118, URZ ;  /* 0x0000011805177890 */ /* 0x000fe2000ff7e0ff */
[----:B------:R0:W-:Y:S01]  /*06c0*/  STG.E.64 desc[UR8][R2.64+0x68], R10 ;  /* 0x0000680a02007986 */ /* 0x0001e2000c101b08 */
[----:B------:R-:W-:Y:S01]  /*06d0*/  UIADD3.X UR51, UPT, UPT, URZ, UR4, URZ, UP2, !UPT ;  /* 0x00000004ff337290 */ /* 0x000fe200097fe4ff */
[----:B------:R-:W-:Y:S01]  /*06e0*/  IMAD.U32 R9, RZ, RZ, UR48 ;  /* 0x00000030ff097e24 */ /* 0x000fe2000f8e00ff */
[----:B------:R-:W-:Y:S01]  /*06f0*/  UIADD3.X UR72, UPT, UPT, URZ, UR4, URZ, UP4, !UPT ;  /* 0x00000004ff487290 */ /* 0x000fe2000a7fe4ff */
[----:B------:R-:W-:Y:S01]  /*0700*/  IMAD.U32 R13, RZ, RZ, UR70 ;  /* 0x00000046ff0d7e24 */ /* 0x000fe2000f8e00ff */
[----:B------:R-:W-:Y:S01]  /*0710*/  UIADD3 UR27, UP0, UPT, UR5, 0x98, URZ ;  /* 0x00000098051b7890 */ /* 0x000fe2000ff1e0ff */
[----:B-1----:R-:W-:Y:S01]  /*0720*/  MOV R6, UR12 ;  /* 0x0000000c00067c02 */ /* 0x002fe20008000f00 */
[----:B------:R-:W-:Y:S01]  /*0730*/  IMAD.U32 R7, RZ, RZ, UR47 ;  /* 0x0000002fff077e24 */ /* 0x000fe2000f8e00ff */
[----:B------:R-:W-:Y:S01]  /*0740*/  UIADD3 UR16, UP4, UPT, UR5, 0x128, URZ ;  /* 0x0000012805107890 */ /* 0x000fe2000ff9e0ff */
[----:B------:R1:W-:Y:S01]  /*0750*/  STG.E.64 desc[UR8][R2.64+0x78], R8 ;  /* 0x0000780802007986 */ /* 0x0003e2000c101b08 */
[----:B------:R-:W-:Y:S01]  /*0760*/  UIADD3 UR44, UP5, UPT, UR5, 0xb0, URZ ;  /* 0x000000b0052c7890 */ /* 0x000fe2000ffbe0ff */
[----:B--2---:R-:W-:Y:S01]  /*0770*/  MOV R4, UR34 ;  /* 0x0000002200047c02 */ /* 0x004fe20008000f00 */
[----:B------:R-:W-:Y:S01]  /*0780*/  UIADD3.X UR71, UPT, UPT, URZ, UR4, URZ, UP1, !UPT ;  /* 0x00000004ff477290 */ /* 0x000fe20008ffe4ff */
[----:B------:R-:W-:Y:S01]  /*0790*/  IMAD.U32 R5, RZ, RZ, UR35 ;  /* 0x00000023ff057e24 */ /* 0x000fe2000f8e00ff */
[----:B------:R-:W-:Y:S01]  /*07a0*/  UIADD3.X UR63, UPT, UPT, URZ, UR4, URZ, UP3, !UPT ;  /* 0x00000004ff3f7290 */ /* 0x000fe20009ffe4ff */
[----:B0-----:R-:W-:Y:S01]  /*07b0*/  MOV R10, UR24 ;  /* 0x00000018000a7c02 */ /* 0x001fe20008000f00 */
[----:B------:R-:W-:Y:S01]  /*07c0*/  UIADD3 UR38, UP3, UPT, UR5, 0x150, URZ ;  /* 0x0000015005267890 */ /* 0x000fe2000ff7e0ff */
[----:B------:R-:W-:Y:S01]  /*07d0*/  IMAD.U32 R11, RZ, RZ, UR53 ;  /* 0x00000035ff0b7e24 */ /* 0x000fe2000f8e00ff */
[----:B------:R-:W-:Y:S01]  /*07e0*/  UIADD3 UR43, UP2, UPT, UR5, 0xc8, URZ ;  /* 0x000000c8052b7890 */ /* 0x000fe2000ff5e0ff */
[----:B------:R0:W-:Y:S01]  /*07f0*/  STG.E.64 desc[UR8][R2.64+0x88], R6 ;  /* 0x0000880602007986 */ /* 0x0001e2000c101b08 */
[----:B------:R-:W-:-:S02]  /*0800*/  UIADD3.X UR36, UPT, UPT, URZ, UR4, URZ, UP0, !UPT ;  /* 0x00000004ff247290 */ /* 0x000fc400087fe4ff */
[----:B------:R-:W-:Y:S01]  /*0810*/  UIADD3.X UR18, UPT, UPT, URZ, UR4, URZ, UP4, !UPT ;  /* 0x00000004ff127290 */ /* 0x000fe2000a7fe4ff */
[----:B------:R2:W-:Y:S01]  /*0820*/  STG.E.64 desc[UR8][R2.64+0x90], R4 ;  /* 0x0000900402007986 */ /* 0x0005e2000c101b08 */
[----:B------:R-:W-:Y:S01]  /*0830*/  UIADD3.X UR69, UPT, UPT, URZ, UR4, URZ, UP5, !UPT ;  /* 0x00000004ff457290 */ /* 0x000fe2000affe4ff */
[----:B-1----:R-:W-:Y:S01]  /*0840*/  MOV R8, UR15 ;  /* 0x0000000f00087c02 */ /* 0x002fe20008000f00 */
[----:B------:R-:W-:Y:S01]  /*0850*/  UIADD3 UR52, UP4, UPT, UR5, 0x180, URZ ;  /* 0x0000018005347890 */ /* 0x000fe2000ff9e0ff */
[----:B------:R1:W-:Y:S01]  /*0860*/  STG.E.64 desc[UR8][R2.64+0x98], R10 ;  /* 0x0000980a02007986 */ /* 0x0003e2000c101b08 */
[----:B------:R-:W-:Y:S01]  /*0870*/  UIADD3 UR14, UP0, UPT, UR5, 0xd0, URZ ;  /* 0x000000d0050e7890 */ /* 0x000fe2000ff1e0ff */
[----:B------:R-:W-:Y:S01]  /*0880*/  IMAD.U32 R9, RZ, RZ, UR28 ;  /* 0x0000001cff097e24 */ /* 0x000fe2000f8e00ff */
[----:B------:R-:W-:Y:S01]  /*0890*/  UIADD3 UR17, UP6, UPT, UR5, 0xa8, URZ ;  /* 0x000000a805117890 */ /* 0x000fe2000ffde0ff */
[----:B------:R-:W-:Y:S01]  /*08a0*/  STG.E.64 desc[UR8][R2.64+0xd8], R12 ;  /* 0x0000d80c02007986 */ /* 0x000fe2000c101b08 */
[----:B------:R-:W-:Y:S01]  /*08b0*/  UIADD3 UR32, UP1, UPT, UR5, 0xd8, URZ ;  /* 0x000000d805207890 */ /* 0x000fe2000ff3e0ff */
[----:B0-----:R-:W-:Y:S01]  /*08c0*/  MOV R6, UR46 ;  /* 0x0000002e00067c02 */ /* 0x001fe20008000f00 */
[----:B------:R-:W-:Y:S01]  /*08d0*/  IMAD.U32 R7, RZ, RZ, UR51 ;  /* 0x00000033ff077e24 */ /* 0x000fe2000f8e00ff */
[----:B------:R-:W-:Y:S01]  /*08e0*/  UIADD3.X UR57, UPT, UPT, URZ, UR4, URZ, UP3, !UPT ;  /* 0x00000004ff397290 */ /* 0x000fe20009ffe4ff */
[----:B------:R0:W-:Y:S01]  /*08f0*/  STG.E.64 desc[UR8][R2.64+0xa0], R8 ;  /* 0x0000a00802007986 */ /* 0x0001e2000c101b08 */
[----:B------:R-:W-:Y:S01]  /*0900*/  UIADD3.X UR67, UPT, UPT, URZ, UR4, URZ, UP2, !UPT ;  /* 0x00000004ff437290 */ /* 0x000fe200097fe4ff */
[----:B--2---:R-:W-:Y:S01]  /*0910*/  MOV R4, UR45 ;  /* 0x0000002d00047c02 */ /* 0x004fe20008000f00 */
[----:B------:R-:W-:Y:S01]  /*0920*/  UIADD3 UR49, UP3, UPT, UR5, 0x188, URZ ;  /* 0x0000018805317890 */ /* 0x000fe2000ff7e0ff */
[----:B------:R-:W-:Y:S01]  /*0930*/  IMAD.U32 R5, RZ, RZ, UR71 ;  /* 0x00000047ff057e24 */ /* 0x000fe2000f8e00ff */
[----:B------:R-:W-:Y:S01]  /*0940*/  UIADD3.X UR12, UPT, UPT, URZ, UR4, URZ, UP4, !UPT ;  /* 0x00000004ff0c7290 */ /* 0x000fe2000a7fe4ff */
[----:B-1----:R-:W-:Y:S01]  /*0950*/  MOV R10, UR27 ;  /* 0x0000001b000a7c02 */ /* 0x002fe20008000f00 */
[----:B------:R-:W-:Y:S01]  /*0960*/  UIADD3.X UR66, UPT, UPT, URZ, UR4, URZ, UP0, !UPT ;  /* 0x00000004ff427290 */ /* 0x000fe200087fe4ff */
[----:B------:R-:W-:Y:S01]  /*0970*/  IMAD.U32 R11, RZ, RZ, UR36 ;  /* 0x00000024ff0b7e24 */ /* 0x000fe2000f8e00ff */
[----:B------:R-:W-:Y:S01]  /*0980*/  UIADD3 UR47, UP4, UPT, UR5, 0x1a0, URZ ;  /* 0x000001a0052f7890 */ /* 0x000fe2000ff9e0ff */
[----:B------:R1:W-:Y:S01]  /*0990*/  STG.E.64 desc[UR8][R2.64+0xa8], R6 ;  /* 0x0000a80602007986 */ /* 0x0003e2000c101b08 */
[----:B------:R-:W-:-:S02]  /*09a0*/  UIADD3.X UR20, UPT, UPT, URZ, UR4, URZ, UP6, !UPT ;  /* 0x00000004ff147290 */ /* 0x000fc4000b7fe4ff */
[----:B------:R-:W-:Y:S01]  /*09b0*/  UIADD3.X UR77, UPT, UPT, URZ, UR4, URZ, UP1, !UPT ;  /* 0x00000004ff4d7290 */ /* 0x000fe20008ffe4ff */
[----:B------:R2:W-:Y:S01]  /*09c0*/  STG.E.64 desc[UR8][R2.64+0xb8], R4 ;  /* 0x0000b80402007986 */ /* 0x0005e2000c101b08 */
[----:B------:R-:W-:Y:S01]  /*09d0*/  UIADD3 UR74, UP6, UPT, UR5, 0x100, URZ ;  /* 0x00000100054a7890 */ /* 0x000fe2000ffde0ff */
[----:B0-----:R-:W-:Y:S01]  /*09e0*/  MOV R8, UR7 ;  /* 0x0000000700087c02 */ /* 0x001fe20008000f00 */
[----:B------:R-:W-:Y:S01]  /*09f0*/  UIADD3.X UR35, UPT, UPT, URZ, UR4, URZ, UP3, !UPT ;  /* 0x00000004ff237290 */ /* 0x000fe20009ffe4ff */
[----:B------:R0:W-:Y:S01]  /*0a00*/  STG.E.64 desc[UR8][R2.64+0xb0], R10 ;  /* 0x0000b00a02007986 */ /* 0x0001e2000c101b08 */
[----:B------:R-:W-:Y:S01]  /*0a10*/  UIADD3 UR64, UP2, UPT, UR5, 0xf8, URZ ;  /* 0x000000f805407890 */ /* 0x000fe2000ff5e0ff */
[----:B------:R-:W-:Y:S01]  /*0a20*/  IMAD.U32 R9, RZ, RZ, UR68 ;  /* 0x00000044ff097e24 */ /* 0x000fe2000f8e00ff */
[----:B------:R-:W-:Y:S01]  /*0a30*/  UIADD3 UR46, UP3, UPT, UR5, 0x1b0, URZ ;  /* 0x000001b0052e7890 */ /* 0x000fe2000ff7e0ff */
[----:B------:R-:W-:Y:S01]  /*0a40*/  STG.E.64 desc[UR8][R2.64+0x3a0], R14 ;  /* 0x0003a00e02007986 */ /* 0x000fe2000c101b08 */
[----:B------:R-:W-:Y:S01]  /*0a50*/  UIADD3.X UR71, UPT, UPT, URZ, UR4, URZ, UP4, !UPT ;  /* 0x00000004ff477290 */ /* 0x000fe2000a7fe4ff */
[----:B-1----:R-:W-:Y:S01]  /*0a60*/  MOV R6, UR44 ;  /* 0x0000002c00067c02 */ /* 0x002fe20008000f00 */
[----:B------:R-:W-:Y:S01]  /*0a70*/  IMAD.U32 R7, RZ, RZ, UR69 ;  /* 0x00000045ff077e24 */ /* 0x000fe2000f8e00ff */
[----:B------:R-:W-:Y:S01]  /*0a80*/  UIADD3 UR33, UP4, UPT, UR5, 0x1d0, URZ ;  /* 0x000001d005217890 */ /* 0x000fe2000ff9e0ff */
[----:B------:R1:W-:Y:S01]  /*0a90*/  STG.E.64 desc[UR8][R2.64+0xd0], R8 ;  /* 0x0000d00802007986 */ /* 0x0003e2000c101b08 */
[----:B--2---:R-:W-:Y:S01]  /*0aa0*/  MOV R4, UR43 ;  /* 0x0000002b00047c02 */ /* 0x004fe20008000f00 */
[----:B------:R-:W-:Y:S01]  /*0ab0*/  IMAD.U32 R5, RZ, RZ, UR67 ;  /* 0x00000043ff057e24 */ /* 0x000fe2000f8e00ff */
[----:B------:R-:W-:Y:S01]  /*0ac0*/  UIADD3 UR62, UP1, UPT, UR5, 0x110, URZ ;  /* 0x00000110053e7890 */ /* 0x000fe2000ff3e0ff */
[----:B------:R2:W-:Y:S01]  /*0ad0*/  STG.E.64 desc[UR8][R2.64+0xc8], R6 ;  /* 0x0000c80602007986 */ /* 0x0005e2000c101b08 */
[----:B------:R-:W-:Y:S01]  /*0ae0*/  UIADD3.X UR73, UPT, UPT, URZ, UR4, URZ, UP6, !UPT ;  /* 0x00000004ff497290 */ /* 0x000fe2000b7fe4ff */
[----:B0-----:R-:W-:Y:S01]  /*0af0*/  MOV R10, UR14 ;  /* 0x0000000e000a7c02 */ /* 0x001fe20008000f00 */
[----:B------:R-:W-:Y:S01]  /*0b00*/  IMAD.U32 R11, RZ, RZ, UR66 ;  /* 0x00000042ff0b7e24 */ /* 0x000fe2000f8e00ff */
[----:B------:R-:W-:Y:S01]  /*0b10*/  UIADD3 UR31, UP0, UPT, UR5, 0x108, URZ ;  /* 0x00000108051f7890 */ /* 0x000fe2000ff1e0ff */
[----:B------:R0:W-:Y:S01]  /*0b20*/  STG.E.64 desc[UR8][R2.64+0xe0], R4 ;  /* 0x0000e00402007986 */ /* 0x0001e2000c101b08 */
[----:B------:R-:W-:-:S02]  /*0b30*/  UIADD3.X UR42, UPT, UPT, URZ, UR4, URZ, UP2, !UPT ;  /* 0x00000004ff2a7290 */ /* 0x000fc400097fe4ff */
[----:B------:R-:W-:Y:S01]  /*0b40*/  UIADD3.X UR69, UPT, UPT, URZ, UR4, URZ, UP3, !UPT ;  /* 0x00000004ff457290 */ /* 0x000fe20009ffe4ff */
[----:B------:R3:W-:Y:S01]  /*0b50*/  STG.E.64 desc[UR8][R2.64+0xe8], R10 ;  /* 0x0000e80a02007986 */ /* 0x0007e2000c101b08 */
[----:B------:R-:W-:Y:S01]  /*0b60*/  UIADD3 UR7, UP3, UPT, UR5, 0x1e0, URZ ;  /* 0x000001e005077890 */ /* 0x000fe2000ff7e0ff */
[----:B-1----:R-:W-:Y:S01]  /*0b70*/  MOV R8, UR75 ;  /* 0x0000004b00087c02 */ /* 0x002fe20008000f00 */
[----:B------:R-:W-:Y:S01]  /*0b80*/  UIADD3 UR60, UP6, UPT, UR5, 0x120, URZ ;  /* 0x00000120053c7890 */ /* 0x000fe2000ffde0ff */
[----:B------:R-:W-:Y:S01]  /*0b90*/  IMAD.U32 R9, RZ, RZ, UR76 ;  /* 0x0000004cff097e24 */ /* 0x000fe2000f8e00ff */
[----:B--2---:R-:W-:Y:S01]  /*0ba0*/  MOV R6, UR32 ;  /* 0x0000002000067c02 */ /* 0x004fe20008000f00 */
[----:B------:R-:W-:Y:S01]  /*0bb0*/  IMAD.U32 R7, RZ, RZ, UR77 ;  /* 0x0000004dff077e24 */ /* 0x000fe2000f8e00ff */
[----:B------:R-:W-:Y:S01]  /*0bc0*/  UIADD3.X UR66, UPT, UPT, URZ, UR4, URZ, UP4, !UPT ;  /* 0x00000004ff427290 */ /* 0x000fe2000a7fe4ff */
[----:B------:R-:W-:Y:S01]  /*0bd0*/  STG.E.64 desc[UR8][R2.64+0x80], RZ ;  /* 0x000080ff02007986 */ /* 0x000fe2000c101b08 */
[----:B------:R-:W-:Y:S01]  /*0be0*/  UIADD3.X UR41, UPT, UPT, URZ, UR4, URZ, UP1, !UPT ;  /* 0x00000004ff297290 */ /* 0x000fe20008ffe4ff */
[----:B0-----:R-:W-:Y:S01]  /*0bf0*/  MOV R4, UR26 ;  /* 0x0000001a00047c02 */ /* 0x001fe20008000f00 */
[----:B------:R-:W-:Y:S01]  /*0c00*/  UIADD3 UR32, UP4, UPT, UR5, 0x1f0, URZ ;  /* 0x000001f005207890 */ /* 0x000fe2000ff9e0ff */
[----:B------:R-:W-:Y:S01]  /*0c10*/  IMAD.U32 R5, RZ, RZ, UR72 ;  /* 0x00000048ff057e24 */ /* 0x000fe2000f8e00ff */
[----:B------:R-:W-:Y:S01]  /*0c20*/  UIADD3.X UR65, UPT, UPT, URZ, UR4, URZ, UP0, !UPT ;  /* 0x00000004ff417290 */ /* 0x000fe200087fe4ff */
[----:B------:R0:W-:Y:S01]  /*0c30*/  STG.E.64 desc[UR8][R2.64+0xf0], R6 ;  /* 0x0000f00602007986 */ /* 0x0001e2000c101b08 */
[----:B------:R-:W-:Y:S01]  /*0c40*/  UIADD3 UR58, UP2, UPT, UR5, 0x130, URZ ;  /* 0x00000130053a7890 */ /* 0x000fe2000ff5e0ff */
[----:B---3--:R-:W-:Y:S01]  /*0c50*/  IMAD.U32 R11, RZ, RZ, UR73 ;  /* 0x00000049ff0b7e24 */ /* 0x008fe2000f8e00ff */
[----:B------:R-:W-:Y:S01]  /*0c60*/  UIADD3.X UR76, UPT, UPT, URZ, UR4, URZ, UP3, !UPT ;  /* 0x00000004ff4c7290 */ /* 0x000fe20009ffe4ff */
[----:B------:R-:W-:Y:S01]  /*0c70*/  MOV R10, UR74 ;  /* 0x0000004a000a7c02 */ /* 0x000fe20008000f00 */
[----:B------:R-:W-:Y:S01]  /*0c80*/  UIADD3 UR11, UP5, UPT, UR5, 0xe8, URZ ;  /* 0x000000e8050b7890 */ /* 0x000fe2000ffbe0ff */
[----:B------:R1:W-:Y:S01]  /*0c90*/  STG.E.64 desc[UR8][R2.64+0x108], R4 ;  /* 0x0001080402007986 */ /* 0x0003e2000c101b08 */
[----:B------:R-:W-:-:S02]  /*0ca0*/  UIADD3 UR39, UP0, UPT, UR5, 0x138, URZ ;  /* 0x0000013805277890 */ /* 0x000fc4000ff1e0ff */
[----:B------:R-:W-:Y:S01]  /*0cb0*/  UIADD3.X UR13, UPT, UPT, URZ, UR4, URZ, UP6, !UPT ;  /* 0x00000004ff0d7290 */ /* 0x000fe2000b7fe4ff */
[----:B------:R2:W-:Y:S01]  /*0cc0*/  STG.E.64 desc[UR8][R2.64+0xf8], R8 ;  /* 0x0000f80802007986 */ /* 0x0005e2000c101b08 */
[----:B------:R-:W-:Y:S02]  /*0cd0*/  UIADD3 UR73, UP3, UPT, UR5, 0x208, URZ ;  /* 0x0000020805497890 */ /* 0x000fe4000ff7e0ff */
[----:B------:R-:W-:Y:S01]  /*0ce0*/  UIADD3.X UR72, UPT, UPT, URZ, UR4, URZ, UP4, !UPT ;  /* 0x00000004ff487290 */ /* 0x000fe2000a7fe4ff */
[----:B0-----:R-:W-:Y:S01]  /*0cf0*/  MOV R6, UR64 ;  /* 0x0000004000067c02 */ /* 0x001fe20008000f00 */
[----:B------:R-:W-:Y:S01]  /*0d00*/  IMAD.U32 R7, RZ, RZ, UR42 ;  /* 0x0000002aff077e24 */ /* 0x000fe2000f8e00ff */
[----:B------:R-:W-:Y:S01]  /*0d10*/  UIADD3 UR42, UP4, UPT, UR5, 0x218, URZ ;  /* 0x00000218052a7890 */ /* 0x000fe2000ff9e0ff */
[----:B------:R0:W-:Y:S01]  /*0d20*/  STG.E.64 desc[UR8][R2.64+0x118], R10 ;  /* 0x0001180a02007986 */ /* 0x0001e2000c101b08 */
[----:B------:R-:W-:Y:S01]  /*0d30*/  UIADD3.X UR30, UPT, UPT, URZ, UR4, URZ, UP2, !UPT ;  /* 0x00000004ff1e7290 */ /* 0x000fe200097fe4ff */
[----:B-1----:R-:W-:Y:S01]  /*0d40*/  MOV R4, UR62 ;  /* 0x0000003e00047c02 */ /* 0x002fe20008000f00 */
[----:B------:R-:W-:Y:S01]  /*0d50*/  IMAD.U32 R5, RZ, RZ, UR41 ;  /* 0x00000029ff057e24 */ /* 0x000fe2000f8e00ff */
[----:B------:R-:W-:Y:S01]  /*0d60*/  UIADD3.X UR19, UPT, UPT, URZ, UR4, URZ, UP5, !UPT ;  /* 0x00000004ff137290 */ /* 0x000fe2000affe4ff */
[----:B------:R1:W-:Y:S01]  /*0d70*/  STG.E.64 desc[UR8][R2.64+0x110], R6 ;  /* 0x0001100602007986 */ /* 0x0003e2000c101b08 */
[----:B------:R-:W-:Y:S01]  /*0d80*/  UIADD3 UR56, UP1, UPT, UR5, 0x148, URZ ;  /* 0x0000014805387890 */ /* 0x000fe2000ff3e0ff */
[----:B--2---:R-:W-:Y:S01]  /*0d90*/  MOV R8, UR31 ;  /* 0x0000001f00087c02 */ /* 0x004fe20008000f00 */
[----:B------:R-:W-:Y:S01]  /*0da0*/  UIADD3.X UR59, UPT, UPT, URZ, UR4, URZ, UP0, !UPT ;  /* 0x00000004ff3b7290 */ /* 0x000fe200087fe4ff */
[----:B------:R-:W-:Y:S01]  /*0db0*/  IMAD.U32 R9, RZ, RZ, UR65 ;  /* 0x00000041ff097e24 */ /* 0x000fe2000f8e00ff */
[----:B------:R-:W-:Y:S01]  /*0dc0*/  UIADD3.X UR64, UPT, UPT, URZ, UR4, URZ, UP3, !UPT ;  /* 0x00000004ff407290 */ /* 0x000fe20009ffe4ff */
[----:B------:R2:W-:Y:S01]  /*0dd0*/  STG.E.64 desc[UR8][R2.64+0x128], R4 ;  /* 0x0001280402007986 */ /* 0x0005e2000c101b08 */
[----:B------:R-:W-:Y:S01]  /*0de0*/  UIADD3 UR40, UP5, UPT, UR5, 0x140, URZ ;  /* 0x0000014005287890 */ /* 0x000fe2000ffbe0ff */
[----:B0-----:R-:W-:Y:S01]  /*0df0*/  MOV R10, UR23 ;  /* 0x00000017000a7c02 */ /* 0x001fe20008000f00 */
[----:B------:R-:W-:Y:S01]  /*0e00*/  UIADD3 UR41, UP3, UPT, UR5, 0x240, URZ ;  /* 0x0000024005297890 */ /* 0x000fe2000ff7e0ff */
[----:B------:R-:W-:Y:S01]  /*0e10*/  IMAD.U32 R11, RZ, RZ, UR63 ;  /* 0x0000003fff0b7e24 */ /* 0x000fe2000f8e00ff */
[----:B------:R-:W-:Y:S01]  /*0e20*/  UIADD3 UR54, UP6, UPT, UR5, 0x158, URZ ;  /* 0x0000015805367890 */ /* 0x000fe2000ffde0ff */
[----:B------:R0:W-:Y:S01]  /*0e30*/  STG.E.64 desc[UR8][R2.64+0x120], R8 ;  /* 0x0001200802007986 */ /* 0x0001e2000c101b08 */
[----:B------:R-:W-:Y:S01]  /*0e40*/  UIADD3.X UR62, UPT, UPT, URZ, UR4, URZ, UP4, !UPT ;  /* 0x00000004ff3e7290 */ /* 0x000fe2000a7fe4ff */
[----:B-1----:R-:W-:Y:S01]  /*0e50*/  IMAD.U32 R7, RZ, RZ, UR13 ;  /* 0x0000000dff077e24 */ /* 0x002fe2000f8e00ff */
[----:B------:R-:W-:Y:S01]  /*0e60*/  UIADD3 UR13, UP4, UPT, UR5, 0x230, URZ ;  /* 0x00000230050d7890 */ /* 0x000fe2000ff9e0ff */
[----:B------:R-:W-:Y:S01]  /*0e70*/  MOV R6, UR60 ;  /* 0x0000003c00067c02 */ /* 0x000fe20008000f00 */
[----:B------:R-:W-:Y:S01]  /*0e80*/  UIADD3.X UR25, UPT, UPT, URZ, UR4, URZ, UP1, !UPT ;  /* 0x00000004ff197290 */ /* 0x000fe20008ffe4ff */
[----:B------:R1:W-:Y:S01]  /*0e90*/  STG.E.64 desc[UR8][R2.64+0x130], R10 ;  /* 0x0001300a02007986 */ /* 0x0003e2000c101b08 */
[----:B------:R-:W-:Y:S01]  /*0ea0*/  UIADD3.X UR61, UPT, UPT, URZ, UR4, URZ, UP5, !UPT ;  /* 0x00000004ff3d7290 */ /* 0x000fe2000affe4ff */
[----:B--2---:R-:W-:Y:S01]  /*0eb0*/  IMAD.U32 R5, RZ, RZ, UR30 ;  /* 0x0000001eff057e24 */ /* 0x004fe2000f8e00ff */
[----:B------:R-:W-:Y:S01]  /*0ec0*/  UIADD3.X UR60, UPT, UPT, URZ, UR4, URZ, UP3, !UPT ;  /* 0x00000004ff3c7290 */ /* 0x000fe20009ffe4ff */
[----:B------:R-:W-:Y:S01]  /*0ed0*/  MOV R4, UR58 ;  /* 0x0000003a00047c02 */ /* 0x000fe20008000f00 */
[----:B------:R-:W-:Y:S01]  /*0ee0*/  UIADD3 UR37, UP5, UPT, UR5, 0x160, URZ ;  /* 0x0000016005257890 */ /* 0x000fe2000ffbe0ff */
[----:B------:R2:W-:Y:S01]  /*0ef0*/  STG.E.64 desc[UR8][R2.64+0x138], R6 ;  /* 0x0001380602007986 */ /* 0x0005e2000c101b08 */
[----:B------:R-:W-:Y:S01]  /*0f00*/  UIADD3 UR22, UP0, UPT, UR5, 0x170, URZ ;  /* 0x0000017005167890 */ /* 0x000fe2000ff1e0ff */
[----:B0-----:R-:W-:Y:S01]  /*0f10*/  IMAD.U32 R9, RZ, RZ, UR59 ;  /* 0x0000003bff097e24 */ /* 0x001fe2000f8e00ff */
[----:B------:R-:W-:Y:S01]  /*0f20*/  UIADD3.X UR29, UPT, UPT, URZ, UR4, URZ, UP6, !UPT ;  /* 0x00000004ff1d7290 */ /* 0x000fe2000b7fe4ff */
[----:B------:R-:W-:Y:S01]  /*0f30*/  MOV R8, UR39 ;  /* 0x0000002700087c02 */ /* 0x000fe20008000f00 */
[----:B------:R-:W-:Y:S01]  /*0f40*/  UIADD3 UR30, UP3, UPT, UR5, 0x248, URZ ;  /* 0x00000248051e7890 */ /* 0x000fe2000ff7e0ff */
[----:B------:R0:W-:Y:S01]  /*0f50*/  STG.E.64 desc[UR8][R2.64+0x148], R4 ;  /* 0x0001480402007986 */ /* 0x0001e2000c101b08 */
[----:B------:R-:W-:Y:S01]  /*0f60*/  UIADD3.X UR59, UPT, UPT, URZ, UR4, URZ, UP4, !UPT ;  /* 0x00000004ff3b7290 */ /* 0x000fe2000a7fe4ff */
[----:B-1----:R-:W-:Y:S01]  /*0f70*/  MOV R10, UR38 ;  /* 0x00000026000a7c02 */ /* 0x002fe20008000f00 */
[----:B------:R-:W-:Y:S01]  /*0f80*/  UIADD3 UR39, UP4, UPT, UR5, 0x250, URZ ;  /* 0x0000025005277890 */ /* 0x000fe2000ff9e0ff */
[----:B------:R-:W-:Y:S01]  /*0f90*/  IMAD.U32 R11, RZ, RZ, UR57 ;  /* 0x00000039ff0b7e24 */ /* 0x000fe2000f8e00ff */
[----:B------:R-:W-:Y:S01]  /*0fa0*/  UIADD3.X UR55, UPT, UPT, URZ, UR4, URZ, UP5, !UPT ;  /* 0x00000004ff377290 */ /* 0x000fe2000affe4ff */
[----:B------:R1:W-:Y:S01]  /*0fb0*/  STG.E.64 desc[UR8][R2.64+0x150], R8 ;  /* 0x0001500802007986 */ /* 0x0003e2000c101b08 */
[----:B------:R-:W-:Y:S01]  /*0fc0*/  UIADD3.X UR53, UPT, UPT, URZ, UR4, URZ, UP0, !UPT ;  /* 0x00000004ff357290 */ /* 0x000fe200087fe4ff */
[----:B--2---:R-:W-:Y:S01]  /*0fd0*/  MOV R6, UR56 ;  /* 0x0000003800067c02 */ /* 0x004fe20008000f00 */
[----:B------:R-:W-:Y:S01]  /*0fe0*/  IMAD.U32 R7, RZ, RZ, UR25 ;  /* 0x00000019ff077e24 */ /* 0x000fe2000f8e00ff */
[----:B------:R-:W-:Y:S01]  /*0ff0*/  UIADD3.X UR57, UPT, UPT, URZ, UR4, URZ, UP3, !UPT ;  /* 0x00000004ff397290 */ /* 0x000fe20009ffe4ff */
[----:B------:R2:W-:Y:S01]  /*1000*/  STG.E.64 desc[UR8][R2.64+0x168], R10 ;  /* 0x0001680a02007986 */ /* 0x0005e2000c101b08 */
[----:B------:R-:W-:Y:S01]  /*1010*/  UIADD3 UR50, UP1, UPT, UR5, 0x178, URZ ;  /* 0x0000017805327890 */ /* 0x000fe2000ff3e0ff */
[----:B------:R-:W-:Y:S01]  /*1020*/  MOV R12, UR40 ;  /* 0x00000028000c7c02 */ /* 0x000fe20008000f00 */
[----:B------:R-:W-:Y:S01]  /*1030*/  UIADD3 UR38, UP3, UPT, UR5, 0x260, URZ ;  /* 0x0000026005267890 */ /* 0x000fe2000ff7e0ff */
[----:B0-----:R-:W-:Y:S01]  /*1040*/  IMAD.U32 R5, RZ, RZ, UR29 ;  /* 0x0000001dff057e24 */ /* 0x001fe2000f8e00ff */
[----:B------:R-:W-:Y:S01]  /*1050*/  UIADD3.X UR56, UPT, UPT, URZ, UR4, URZ, UP4, !UPT ;  /* 0x00000004ff387290 */ /* 0x000fe2000a7fe4ff */
        /* <DEDUP_REMOVED lines=8> */
[----:B--2---:R-:W-:Y:S01]  /*10e0*/  IMAD.U32 R11, RZ, RZ, UR12 ;  /* 0x0000000cff0b7e24 */ /* 0x004fe2000f8e00ff */
[----:B------:R-:W-:Y:S01]  /*10f0*/  UIADD3 UR12, UP3, UPT, UR5, 0x270, URZ ;  /* 0x00000270050c7890 */ /* 0x000fe2000ff7e0ff */
[----:B------:R1:W-:Y:S01]  /*1100*/  STG.E.64 desc[UR8][R2.64+0x170], R4 ;  /* 0x0001700402007986 */ /* 0x0003e2000c101b08 */
[----:B------:R-:W-:Y:S01]  /*1110*/  UIADD3 UR24, UP5, UPT, UR5, 0x198, URZ ;  /* 0x0000019805187890 */ /* 0x000fe2000ffbe0ff */
[----:B------:R-:W-:Y:S01]  /*1120*/  MOV R10, UR52 ;  /* 0x00000034000a7c02 */ /* 0x000fe20008000f00 */
[----:B------:R-:W-:Y:S01]  /*1130*/  UIADD3 UR34, UP0, UPT, UR5, 0x1c0, URZ ;  /* 0x000001c005227890 */ /* 0x000fe2000ff1e0ff */
[----:B------:R-:W-:Y:S01]  /*1140*/  IMAD.U32 R13, RZ, RZ, UR61 ;  /* 0x0000003dff0d7e24 */ /* 0x000fe2000f8e00ff */
[----:B------:R-:W-:Y:S01]  /*1150*/  UIADD3.X UR36, UPT, UPT, URZ, UR4, URZ, UP6, !UPT ;  /* 0x00000004ff247290 */ /* 0x000fe2000b7fe4ff */
[----:B0-----:R-:W-:Y:S01]  /*1160*/  IMAD.U32 R7, RZ, RZ, UR53 ;  /* 0x00000035ff077e24 */ /* 0x001fe2000f8e00ff */
[----:B------:R-:W-:Y:S01]  /*1170*/  MOV R6, UR22 ;  /* 0x0000001600067c02 */ /* 0x000fe20008000f00 */
[----:B------:R-:W-:Y:S01]  /*1180*/  UIADD3.X UR53, UPT, UPT, URZ, UR4, URZ, UP4, !UPT ;  /* 0x00000004ff357290 */ /* 0x000fe2000a7fe4ff */
[----:B------:R0:W-:Y:S01]  /*1190*/  STG.E.64 desc[UR8][R2.64+0x178], R8 ;  /* 0x0001780802007986 */ /* 0x0001e2000c101b08 */
[----:B------:R-:W-:Y:S01]  /*11a0*/  UIADD3 UR22, UP4, UPT, UR5, 0x278, URZ ;  /* 0x0000027805167890 */ /* 0x000fe2000ff9e0ff */
[----:B------:R-:W-:Y:S01]  /*11b0*/  MOV R14, UR34 ;  /* 0x00000022000e7c02 */ /* 0x000fe20008000f00 */
[----:B------:R-:W-:Y:S01]  /*11c0*/  UIADD3.X UR52, UPT, UPT, URZ, UR4, URZ, UP3, !UPT ;  /* 0x00000004ff347290 */ /* 0x000fe20009ffe4ff */
[----:B------:R2:W-:Y:S01]  /*11d0*/  STG.E.64 desc[UR8][R2.64+0x188], R6 ;  /* 0x0001880602007986 */ /* 0x0005e2000c101b08 */
[----:B-1----:R-:W-:Y:S01]  /*11e0*/  MOV R4, UR50 ;  /* 0x0000003200047c02 */ /* 0x002fe20008000f00 */
[----:B------:R-:W-:Y:S01]  /*11f0*/  UIADD3 UR50, UP3, UPT, UR5, 0x288, URZ ;  /* 0x0000028805327890 */ /* 0x000fe2000ff7e0ff */
[----:B------:R-:W-:Y:S01]  /*1200*/  IMAD.U32 R5, RZ, RZ, UR28 ;  /* 0x0000001cff057e24 */ /* 0x000fe2000f8e00ff */
[----:B------:R-:W-:Y:S01]  /*1210*/  UIADD3.X UR51, UPT, UPT, URZ, UR4, URZ, UP5, !UPT ;  /* 0x00000004ff337290 */ /* 0x000fe2000affe4ff */
[----:B------:R1:W-:Y:S01]  /*1220*/  STG.E.64 desc[UR8][R2.64+0x198], R10 ;  /* 0x0001980a02007986 */ /* 0x0003e2000c101b08 */
[----:B------:R-:W-:-:S02]  /*1230*/  UIADD3.X UR28, UPT, UPT, URZ, UR4, URZ, UP4, !UPT ;  /* 0x00000004ff1c7290 */ /* 0x000fc4000a7fe4ff */
[----:B------:R-:W-:Y:S01]  /*1240*/  UIADD3 UR27, UP6, UPT, UR5, 0x1b8, URZ ;  /* 0x000001b8051b7890 */ /* 0x000fe2000ffde0ff */
[----:B------:R3:W-:Y:S01]  /*1250*/  STG.E.64 desc[UR8][R2.64+0x158], R12 ;  /* 0x0001580c02007986 */ /* 0x0007e2000c101b08 */
[----:B0-----:R-:W-:Y:S01]  /*1260*/  MOV R8, UR49 ;  /* 0x0000003100087c02 */ /* 0x001fe20008000f00 */
[----:B------:R-:W-:Y:S01]  /*1270*/  UIADD3.X UR70, UPT, UPT, URZ, UR4, URZ, UP0, !UPT ;  /* 0x00000004ff467290 */ /* 0x000fe200087fe4ff */
[----:B------:R-:W-:Y:S01]  /*1280*/  IMAD.U32 R9, RZ, RZ, UR35 ;  /* 0x00000023ff097e24 */ /* 0x000fe2000f8e00ff */
[----:B------:R-:W-:Y:S01]  /*1290*/  UIADD3 UR49, UP4, UPT, UR5, 0x290, URZ ;  /* 0x0000029005317890 */ /* 0x000fe2000ff9e0ff */
[----:B--2---:R-:W-:Y:S01]  /*12a0*/  MOV R6, UR48 ;  /* 0x0000003000067c02 */ /* 0x004fe20008000f00 */
[----:B------:R-:W-:Y:S01]  /*12b0*/  UIADD3 UR44, UP0, UPT, UR5, 0x1d8, URZ ;  /* 0x000001d8052c7890 */ /* 0x000fe2000ff1e0ff */
[----:B------:R-:W-:Y:S01]  /*12c0*/  IMAD.U32 R7, RZ, RZ, UR36 ;  /* 0x00000024ff077e24 */ /* 0x000fe2000f8e00ff */
[----:B------:R-:W-:Y:S01]  /*12d0*/  UIADD3 UR45, UP5, UPT, UR5, 0x1c8, URZ ;  /* 0x000001c8052d7890 */ /* 0x000fe2000ffbe0ff */
[----:B------:R0:W-:Y:S01]  /*12e0*/  STG.E.64 desc[UR8][R2.64+0x190], R4 ;  /* 0x0001900402007986 */ /* 0x0001e2000c101b08 */
[----:B------:R-:W-:Y:S01]  /*12f0*/  UIADD3.X UR35, UPT, UPT, URZ, UR4, URZ, UP3, !UPT ;  /* 0x00000004ff237290 */ /* 0x000fe20009ffe4ff */
[----:B-1----:R-:W-:Y:S01]  /*1300*/  MOV R10, UR24 ;  /* 0x00000018000a7c02 */ /* 0x002fe20008000f00 */
[----:B------:R-:W-:Y:S01]  /*1310*/  UIADD3 UR36, UP3, UPT, UR5, 0x298, URZ ;  /* 0x0000029805247890 */ /* 0x000fe2000ff7e0ff */
[----:B------:R-:W-:Y:S01]  /*1320*/  IMAD.U32 R11, RZ, RZ, UR51 ;  /* 0x00000033ff0b7e24 */ /* 0x000fe2000f8e00ff */
[----:B------:R-:W-:Y:S01]  /*1330*/  UIADD3.X UR68, UPT, UPT, URZ, UR4, URZ, UP6, !UPT ;  /* 0x00000004ff447290 */ /* 0x000fe2000b7fe4ff */
[----:B---3--:R-:W-:Y:S01]  /*1340*/  MOV R12, UR47 ;  /* 0x0000002f000c7c02 */ /* 0x008fe20008000f00 */
[----:B------:R-:W-:Y:S01]  /*1350*/  UIADD3.X UR24, UPT, UPT, URZ, UR4, URZ, UP4, !UPT ;  /* 0x00000004ff187290 */ /* 0x000fe2000a7fe4ff */
[----:B------:R-:W-:Y:S01]  /*1360*/  IMAD.U32 R13, RZ, RZ, UR71 ;  /* 0x00000047ff0d7e24 */ /* 0x000fe2000f8e00ff */
[----:B------:R-:W-:Y:S01]  /*1370*/  UIADD3 UR43, UP6, UPT, UR5, 0x200, URZ ;  /* 0x00000200052b7890 */ /* 0x000fe2000ffde0ff */
[----:B------:R1:W-:Y:S01]  /*1380*/  STG.E.64 desc[UR8][R2.64+0x1a8], R6 ;  /* 0x0001a80602007986 */ /* 0x0003e2000c101b08 */
[----:B------:R-:W-:Y:S01]  /*1390*/  UIADD3.X UR77, UPT, UPT, URZ, UR4, URZ, UP0, !UPT ;  /* 0x00000004ff4d7290 */ /* 0x000fe200087fe4ff */
[----:B------:R-:W-:Y:S01]  /*13a0*/  IMAD.U32 R15, RZ, RZ, UR70 ;  /* 0x00000046ff0f7e24 */ /* 0x000fe2000f8e00ff */
[----:B------:R-:W-:Y:S01]  /*13b0*/  UIADD3 UR47, UP4, UPT, UR5, 0x2a0, URZ ;  /* 0x000002a0052f7890 */ /* 0x000fe2000ff9e0ff */
[----:B0-----:R-:W-:Y:S01]  /*13c0*/  MOV R4, UR46 ;  /* 0x0000002e00047c02 */ /* 0x001fe20008000f00 */
[----:B------:R-:W-:Y:S01]  /*13d0*/  UIADD3.X UR67, UPT, UPT, URZ, UR4, URZ, UP5, !UPT ;  /* 0x00000004ff437290 */ /* 0x000fe2000affe4ff */
[----:B------:R-:W-:Y:S01]  /*13e0*/  IMAD.U32 R5, RZ, RZ, UR69 ;  /* 0x00000045ff057e24 */ /* 0x000fe2000f8e00ff */
[----:B------:R-:W-:Y:S01]  /*13f0*/  UIADD3 UR75, UP0, UPT, UR5, 0x1f8, URZ ;  /* 0x000001f8054b7890 */ /* 0x000fe2000ff1e0ff */
[----:B------:R0:W-:Y:S01]  /*1400*/  STG.E.64 desc[UR8][R2.64+0x1a0], R8 ;  /* 0x0001a00802007986 */ /* 0x0001e2000c101b08 */
[----:B------:R-:W-:-:S02]  /*1410*/  UIADD3.X UR34, UPT, UPT, URZ, UR4, URZ, UP3, !UPT ;  /* 0x00000004ff227290 */ /* 0x000fc40009ffe4ff */
[----:B------:R-:W-:Y:S01]  /*1420*/  UIADD3 UR46, UP3, UPT, UR5, 0x2c0, URZ ;  /* 0x000002c0052e7890 */ /* 0x000fe2000ff7e0ff */
[----:B------:R2:W-:Y:S01]  /*1430*/  STG.E.64 desc[UR8][R2.64+0x1b0], R10 ;  /* 0x0001b00a02007986 */ /* 0x0005e2000c101b08 */
[----:B------:R-:W-:Y:S01]  /*1440*/  UIADD3.X UR74, UPT, UPT, URZ, UR4, URZ, UP6, !UPT ;  /* 0x00000004ff4a7290 */ /* 0x000fe2000b7fe4ff */
[----:B-1----:R-:W-:Y:S01]  /*1450*/  MOV R6, UR27 ;  /* 0x0000001b00067c02 */ /* 0x002fe20008000f00 */
[----:B------:R-:W-:Y:S01]  /*1460*/  UIADD3.X UR27, UPT, UPT, URZ, UR4, URZ, UP4, !UPT ;  /* 0x00000004ff1b7290 */ /* 0x000fe2000a7fe4ff */
[----:B------:R-:W-:Y:S01]  /*1470*/  IMAD.U32 R7, RZ, RZ, UR68 ;  /* 0x00000044ff077e24 */ /* 0x000fe2000f8e00ff */
[----:B------:R-:W-:Y:S01]  /*1480*/  UIADD3 UR26, UP6, UPT, UR5, 0x210, URZ ;  /* 0x00000210051a7890 */ /* 0x000fe2000ffde0ff */
[----:B------:R1:W-:Y:S01]  /*1490*/  STG.E.64 desc[UR8][R2.64+0x1b8], R12 ;  /* 0x0001b80c02007986 */ /* 0x0003e2000c101b08 */
[----:B------:R-:W-:Y:S02]  /*14a0*/  UIADD3.X UR65, UPT, UPT, URZ, UR4, URZ, UP0, !UPT ;  /* 0x00000004ff417290 */ /* 0x000fe400087fe4ff */
[----:B------:R-:W-:Y:S01]  /*14b0*/  UIADD3 UR31, UP0, UPT, UR5, 0x220, URZ ;  /* 0x00000220051f7890 */ /* 0x000fe2000ff1e0ff */
[----:B0-----:R-:W-:Y:S01]  /*14c0*/  MOV R8, UR45 ;  /* 0x0000002d00087c02 */ /* 0x001fe20008000f00 */
[----:B------:R-:W-:Y:S01]  /*14d0*/  UIADD3 UR45, UP4, UPT, UR5, 0x2b0, URZ ;  /* 0x000002b0052d7890 */ /* 0x000fe2000ff9e0ff */
[----:B------:R0:W-:Y:S01]  /*14e0*/  STG.E.64 desc[UR8][R2.64+0x1c8], R4 ;  /* 0x0001c80402007986 */ /* 0x0001e2000c101b08 */
[----:B------:R-:W-:Y:S01]  /*14f0*/  IMAD.U32 R9, RZ, RZ, UR67 ;  /* 0x00000043ff097e24 */ /* 0x000fe2000f8e00ff */
[----:B--2---:R-:W-:Y:S01]  /*1500*/  MOV R10, UR33 ;  /* 0x00000021000a7c02 */ /* 0x004fe20008000f00 */
[----:B------:R-:W-:Y:S01]  /*1510*/  UIADD3.X UR33, UPT, UPT, URZ, UR4, URZ, UP3, !UPT ;  /* 0x00000004ff217290 */ /* 0x000fe20009ffe4ff */
[----:B------:R2:W-:Y:S01]  /*1520*/  STG.E.64 desc[UR8][R2.64+0x1d8], R14 ;  /* 0x0001d80e02007986 */ /* 0x0005e2000c101b08 */
[----:B------:R-:W-:Y:S01]  /*1530*/  UIADD3.X UR63, UPT, UPT, URZ, UR4, URZ, UP6, !UPT ;  /* 0x00000004ff3f7290 */ /* 0x000fe2000b7fe4ff */
[----:B------:R-:W-:Y:S01]  /*1540*/  IMAD.U32 R11, RZ, RZ, UR66 ;  /* 0x00000042ff0b7e24 */ /* 0x000fe2000f8e00ff */
[----:B------:R-:W-:Y:S01]  /*1550*/  UIADD3.X UR48, UPT, UPT, URZ, UR4, URZ, UP4, !UPT ;  /* 0x00000004ff307290 */ /* 0x000fe2000a7fe4ff */
[----:B-1----:R-:W-:Y:S01]  /*1560*/  MOV R12, UR44 ;  /* 0x0000002c000c7c02 */ /* 0x002fe20008000f00 */
[----:B------:R-:W-:Y:S01]  /*1570*/  UIADD3 UR44, UP3, UPT, UR5, 0x2b8, URZ ;  /* 0x000002b8052c7890 */ /* 0x000fe2000ff7e0ff */
[----:B------:R1:W-:Y:S01]  /*1580*/  STG.E.64 desc[UR8][R2.64+0x1d0], R6 ;  /* 0x0001d00602007986 */ /* 0x0003e2000c101b08 */
[----:B------:R-:W-:Y:S01]  /*1590*/  UIADD3.X UR61, UPT, UPT, URZ, UR4, URZ, UP0, !UPT ;  /* 0x00000004ff3d7290 */ /* 0x000fe200087fe4ff */
[----:B------:R-:W-:Y:S01]  /*15a0*/  IMAD.U32 R13, RZ, RZ, UR77 ;  /* 0x0000004dff0d7e24 */ /* 0x000fe2000f8e00ff */
[----:B------:R-:W-:Y:S01]  /*15b0*/  UIADD3 UR40, UP0, UPT, UR5, 0x238, URZ ;  /* 0x0000023805287890 */ /* 0x000fe2000ff1e0ff */
[----:B0-----:R-:W-:Y:S01]  /*15c0*/  MOV R4, UR7 ;  /* 0x0000000700047c02 */ /* 0x001fe20008000f00 */
[----:B------:R-:W-:Y:S01]  /*15d0*/  IMAD.U32 R5, RZ, RZ, UR76 ;  /* 0x0000004cff057e24 */ /* 0x000fe2000f8e00ff */
[----:B------:R-:W-:Y:S01]  /*15e0*/  UIADD3 UR7, UP4, UPT, UR5, 0x2c8, URZ ;  /* 0x000002c805077890 */ /* 0x000fe2000ff9e0ff */
[----:B------:R0:W-:Y:S01]  /*15f0*/  STG.E.64 desc[UR8][R2.64+0x1e0], R8 ;  /* 0x0001e00802007986 */ /* 0x0001e2000c101b08 */
[----:B--2---:R-:W-:Y:S01]  /*1600*/  MOV R14, UR43 ;  /* 0x0000002b000e7c02 */ /* 0x004fe20008000f00 */
[----:B------:R-:W-:Y:S01]  /*1610*/  IMAD.U32 R15, RZ, RZ, UR74 ;  /* 0x0000004aff0f7e24 */ /* 0x000fe2000f8e00ff */
[----:B------:R-:W-:Y:S01]  /*1620*/  UIADD3.X UR43, UPT, UPT, URZ, UR4, URZ, UP3, !UPT ;  /* 0x00000004ff2b7290 */ /* 0x000fe20009ffe4ff */
[----:B------:R2:W-:Y:S01]  /*1630*/  STG.E.64 desc[UR8][R2.64+0x1f8], R4 ;  /* 0x0001f80402007986 */ /* 0x0005e2000c101b08 */
[----:B------:R-:W-:Y:S01]  /*1640*/  UIADD3.X UR51, UPT, UPT, URZ, UR4, URZ, UP4, !UPT ;  /* 0x00000004ff337290 */ /* 0x000fe2000a7fe4ff */
[----:B-1----:R-:W-:Y:S01]  /*1650*/  MOV R6, UR32 ;  /* 0x0000002000067c02 */ /* 0x002fe20008000f00 */
[----:B------:R-:W-:Y:S01]  /*1660*/  IMAD.U32 R7, RZ, RZ, UR72 ;  /* 0x00000048ff077e24 */ /* 0x000fe2000f8e00ff */
[----:B------:R-:W-:Y:S01]  /*1670*/  UIADD3 UR32, UP3, UPT, UR5, 0x2d0, URZ ;  /* 0x000002d005207890 */ /* 0x000fe2000ff7e0ff */
[----:B------:R1:W-:Y:S01]  /*1680*/  STG.E.64 desc[UR8][R2.64+0x1e8], R10 ;  /* 0x0001e80a02007986 */ /* 0x0003e2000c101b08 */
[----:B------:R-:W-:-:S02]  /*1690*/  UIADD3.X UR58, UPT, UPT, URZ, UR4, URZ, UP0, !UPT ;  /* 0x00000004ff3a7290 */ /* 0x000fc400087fe4ff */
[----:B------:R-:W-:Y:S01]  /*16a0*/  UIADD3 UR25, UP0, UPT, UR5, 0x258, URZ ;  /* 0x0000025805197890 */ /* 0x000fe2000ff1e0ff */
[----:B0-----:R-:W-:Y:S01]  /*16b0*/  MOV R8, UR75 ;  /* 0x0000004b00087c02 */ /* 0x001fe20008000f00 */
[----:B------:R-:W-:Y:S01]  /*16c0*/  IMAD.U32 R9, RZ, RZ, UR65 ;  /* 0x00000041ff097e24 */ /* 0x000fe2000f8e00ff */
[----:B------:R0:W-:Y:S01]  /*16d0*/  STG.E.64 desc[UR8][R2.64+0x1f0], R12 ;  /* 0x0001f00c02007986 */ /* 0x0001e2000c101b08 */
[----:B------:R-:W-:Y:S01]  /*16e0*/  UIADD3.X UR55, UPT, UPT, URZ, UR4, URZ, UP0, !UPT ;  /* 0x00000004ff377290 */ /* 0x000fe200087fe4ff */
[----:B--2---:R-:W-:Y:S01]  /*16f0*/  MOV R4, UR26 ;  /* 0x0000001a00047c02 */ /* 0x004fe20008000f00 */
[----:B------:R-:W-:Y:S01]  /*1700*/  IMAD.U32 R5, RZ, RZ, UR63 ;  /* 0x0000003fff057e24 */ /* 0x000fe2000f8e00ff */
[----:B------:R-:W-:Y:S01]  /*1710*/  UIADD3 UR26, UP4, UPT, UR5, 0x2d8, URZ ;  /* 0x000002d8051a7890 */ /* 0x000fe2000ff9e0ff */
[----:B------:R2:W-:Y:S01]  /*1720*/  STG.E.64 desc[UR8][R2.64+0x208], R6 ;  /* 0x0002080602007986 */ /* 0x0005e2000c101b08 */
[----:B------:R-:W-:Y:S01]  /*1730*/  UIADD3 UR15, UP1, UPT, UR5, 0x1a8, URZ ;  /* 0x000001a8050f7890 */ /* 0x000fe2000ff3e0ff */
[----:B-1----:R-:W-:Y:S01]  /*1740*/  MOV R10, UR73 ;  /* 0x00000049000a7c02 */ /* 0x002fe20008000f00 */
[----:B------:R-:W-:Y:S01]  /*1750*/  IMAD.U32 R11, RZ, RZ, UR64 ;  /* 0x00000040ff0b7e24 */ /* 0x000fe2000f8e00ff */
[----:B------:R1:W-:Y:S01]  /*1760*/  STG.E.64 desc[UR8][R2.64+0x218], R14 ;  /* 0x0002180e02007986 */ /* 0x0003e2000c101b08 */
[----:B------:R-:W-:-:S02]  /*1770*/  UIADD3 UR10, UP2, UPT, UR5, 0x168, URZ ;  /* 0x00000168050a7890 */ /* 0x000fc4000ff5e0ff */
[----:B------:R-:W-:Y:S01]  /*1780*/  UIADD3 UR14, UP5, UPT, UR5, 0x1e8, URZ ;  /* 0x000001e8050e7890 */ /* 0x000fe2000ffbe0ff */
[----:B0-----:R-:W-:Y:S01]  /*1790*/  MOV R12, UR42 ;  /* 0x0000002a000c7c02 */ /* 0x001fe20008000f00 */
[----:B------:R-:W-:Y:S01]  /*17a0*/  UIADD3.X UR42, UPT, UPT, URZ, UR4, URZ, UP3, !UPT ;  /* 0x00000004ff2a7290 */ /* 0x000fe20009ffe4ff */
[----:B------:R0:W-:Y:S01]  /*17b0*/  STG.E.64 desc[UR8][R2.64+0x210], R8 ;  /* 0x0002100802007986 */ /* 0x0001e2000c101b08 */
[----:B------:R-:W-:Y:S01]  /*17c0*/  IMAD.U32 R13, RZ, RZ, UR62 ;  /* 0x0000003eff0d7e24 */ /* 0x000fe2000f8e00ff */
[----:B------:R-:W-:Y:S01]  /*17d0*/  UIADD3 UR23, UP6, UPT, UR5, 0x228, URZ ;  /* 0x0000022805177890 */ /* 0x000fe2000ffde0ff */
[----:B--2---:R-:W-:Y:S01]  /*17e0*/  MOV R6, UR31 ;  /* 0x0000001f00067c02 */ /* 0x004fe20008000f00 */
[----:B------:R-:W-:Y:S01]  /*17f0*/  IMAD.U32 R7, RZ, RZ, UR61 ;  /* 0x0000003dff077e24 */ /* 0x000fe2000f8e00ff */
[----:B------:R-:W-:Y:S01]  /*1800*/  UIADD3 UR31, UP3, UPT, UR5, 0x2e0, URZ ;  /* 0x000002e0051f7890 */ /* 0x000fe2000ff7e0ff */
[----:B------:R2:W-:Y:S01]  /*1810*/  STG.E.64 desc[UR8][R2.64+0x228], R4 ;  /* 0x0002280402007986 */ /* 0x0005e2000c101b08 */
[----:B------:R-:W-:Y:S01]  /*1820*/  UIADD3 UR37, UP0, UPT, UR5, 0x268, URZ ;  /* 0x0000026805257890 */ /* 0x000fe2000ff1e0ff */
[----:B-1----:R-:W-:Y:S01]  /*1830*/  IMAD.U32 R15, RZ, RZ, UR60 ;  /* 0x0000003cff0f7e24 */ /* 0x002fe2000f8e00ff */
[----:B------:R-:W-:Y:S01]  /*1840*/  UIADD3.X UR60, UPT, UPT, URZ, UR4, URZ, UP4, !UPT ;  /* 0x00000004ff3c7290 */ /* 0x000fe2000a7fe4ff */
[----:B------:R1:W-:Y:S01]  /*1850*/  STG.E.64 desc[UR8][R2.64+0x220], R10 ;  /* 0x0002200a02007986 */ /* 0x0003e2000c101b08 */
[----:B------:R-:W-:-:S02]  /*1860*/  MOV R14, UR41 ;  /* 0x00000029000e7c02 */ /* 0x000fc40008000f00 */
[----:B0-----:R-:W-:Y:S01]  /*1870*/  MOV R8, UR13 ;  /* 0x0000000d00087c02 */ /* 0x001fe20008000f00 */
[----:B------:R-:W-:Y:S01]  /*1880*/  IMAD.U32 R9, RZ, RZ, UR59 ;  /* 0x0000003bff097e24 */ /* 0x000fe2000f8e00ff */
[----:B------:R-:W-:Y:S01]  /*1890*/  UIADD3 UR13, UP4, UPT, UR5, 0x300, URZ ;  /* 0x00000300050d7890 */ /* 0x000fe2000ff9e0ff */
[----:B------:R0:W-:Y:S01]  /*18a0*/  STG.E.64 desc[UR8][R2.64+0x238], R6 ;  /* 0x0002380602007986 */ /* 0x0001e2000c101b08 */
[----:B--2---:R-:W-:Y:S01]  /*18b0*/  IMAD.U32 R5, RZ, RZ, UR58 ;  /* 0x0000003aff057e24 */ /* 0x004fe2000f8e00ff */
[----:B------:R-:W-:Y:S01]  /*18c0*/  UIADD3.X UR58, UPT, UPT, URZ, UR4, URZ, UP3, !UPT ;  /* 0x00000004ff3a7290 */ /* 0x000fe20009ffe4ff */
[----:B------:R-:W-:Y:S01]  /*18d0*/  MOV R4, UR40 ;  /* 0x0000002800047c02 */ /* 0x000fe20008000f00 */
[----:B------:R2:W-:Y:S01]  /*18e0*/  STG.E.64 desc[UR8][R2.64+0x248], R8 ;  /* 0x0002480802007986 */ /* 0x0005e2000c101b08 */
[----:B-1----:R-:W-:Y:S01]  /*18f0*/  IMAD.U32 R11, RZ, RZ, UR57 ;  /* 0x00000039ff0b7e24 */ /* 0x002fe2000f8e00ff */
[----:B------:R-:W-:Y:S01]  /*1900*/  UIADD3 UR57, UP3, UPT, UR5, 0x2f0, URZ ;  /* 0x000002f005397890 */ /* 0x000fe2000ff7e0ff */
[----:B------:R-:W-:Y:S01]  /*1910*/  MOV R10, UR30 ;  /* 0x0000001e000a7c02 */ /* 0x000fe20008000f00 */
[----:B------:R1:W-:Y:S01]  /*1920*/  STG.E.64 desc[UR8][R2.64+0x230], R12 ;  /* 0x0002300c02007986 */ /* 0x0003e2000c101b08 */
[----:B0-----:R-:W-:Y:S01]  /*1930*/  IMAD.U32 R7, RZ, RZ, UR56 ;  /* 0x00000038ff077e24 */ /* 0x001fe2000f8e00ff */
[----:B------:R-:W-:Y:S01]  /*1940*/  UIADD3.X UR56, UPT, UPT, URZ, UR4, URZ, UP4, !UPT ;  /* 0x00000004ff387290 */ /* 0x000fe2000a7fe4ff */
[----:B------:R-:W-:Y:S01]  /*1950*/  MOV R6, UR39 ;  /* 0x0000002700067c02 */ /* 0x000fe20008000f00 */
[----:B------:R-:W-:Y:S01]  /*1960*/  UIADD3 UR40, UP4, UPT, UR5, 0x2f8, URZ ;  /* 0x000002f805287890 */ /* 0x000fe2000ff9e0ff */
[----:B------:R0:W-:Y:S01]  /*1970*/  STG.E.64 desc[UR8][R2.64+0x250], R4 ;  /* 0x0002500402007986 */ /* 0x0001e2000c101b08 */
[----:B--2---:R-:W-:Y:S01]  /*1980*/  IMAD.U32 R9, RZ, RZ, UR54 ;  /* 0x00000036ff097e24 */ /* 0x004fe2000f8e00ff */
[----:B------:R-:W-:Y:S01]  /*1990*/  UIADD3.X UR54, UPT, UPT, URZ, UR4, URZ, UP3, !UPT ;  /* 0x00000004ff367290 */ /* 0x000fe20009ffe4ff */
[----:B------:R-:W-:Y:S01]  /*19a0*/  MOV R8, UR38 ;  /* 0x0000002600087c02 */ /* 0x000fe20008000f00 */
[----:B------:R-:W-:Y:S01]  /*19b0*/  UIADD3 UR39, UP3, UPT, UR5, 0x308, URZ ;  /* 0x0000030805277890 */ /* 0x000fe2000ff7e0ff */
[----:B-1----:R-:W-:Y:S01]  /*19c0*/  MOV R12, UR25 ;  /* 0x00000019000c7c02 */ /* 0x002fe20008000f00 */
[----:B------:R-:W-:Y:S01]  /*19d0*/  IMAD.U32 R13, RZ, RZ, UR55 ;  /* 0x00000037ff0d7e24 */ /* 0x000fe2000f8e00ff */
[----:B------:R-:W-:Y:S01]  /*19e0*/  UIADD3.X UR41, UPT, UPT, URZ, UR4, URZ, UP4, !UPT ;  /* 0x00000004ff297290 */ /* 0x000fe2000a7fe4ff */
[----:B------:R1:W-:Y:S01]  /*19f0*/  STG.E.64 desc[UR8][R2.64+0x258], R14 ;  /* 0x0002580e02007986 */ /* 0x0003e2000c101b08 */
[----:B------:R-:W-:-:S03]  /*1a00*/  UIADD3 UR38, UP4, UPT, UR5, 0x310, URZ ;  /* 0x0000031005267890 */ /* 0x000fc6000ff9e0ff */
[----:B------:R2:W-:Y:S01]  /*1a10*/  STG.E.64 desc[UR8][R2.64+0x268], R6 ;  /* 0x0002680602007986 */ /* 0x0005e2000c101b08 */
[----:B0-----:R-:W-:Y:S01]  /*1a20*/  MOV R4, UR12 ;  /* 0x0000000c00047c02 */ /* 0x001fe20008000f00 */
[----:B------:R-:W-:Y:S02]  /*1a30*/  IMAD.U32 R5, RZ, RZ, UR52 ;  /* 0x00000034ff057e24 */ /* 0x000fe4000f8e00ff */
[----:B------:R0:W-:Y:S04]  /*1a40*/  STG.E.64 desc[UR8][R2.64+0x260], R10 ;  /* 0x0002600a02007986 */ /* 0x0001e8000c101b08 */
[----:B------:R3:W-:Y:S01]  /*1a50*/  STG.E.64 desc[UR8][R2.64+0x270], R12 ;  /* 0x0002700c02007986 */ /* 0x0007e2000c101b08 */
[----:B-1----:R-:W-:Y:S01]  /*1a60*/  MOV R14, UR29 ;  /* 0x0000001d000e7c02 */ /* 0x002fe20008000f00 */
[----:B------:R-:W-:-:S02]  /*1a70*/  IMAD.U32 R15, RZ, RZ, UR53 ;  /* 0x00000035ff0f7e24 */ /* 0x000fc4000f8e00ff */
[----:B------:R1:W-:Y:S01]  /*1a80*/  STG.E.64 desc[UR8][R2.64+0x278], R8 ;  /* 0x0002780802007986 */ /* 0x0003e2000c101b08 */
[----:B--2---:R-:W-:Y:S01]  /*1a90*/  IMAD.U32 R7, RZ, RZ, UR28 ;  /* 0x0000001cff077e24 */ /* 0x004fe2000f8e00ff */
[----:B------:R-:W-:Y:S01]  /*1aa0*/  MOV R6, UR22 ;  /* 0x0000001600067c02 */ /* 0x000fe20008000f00 */
[----:B------:R-:W-:Y:S01]  /*1ab0*/  UIADD3.X UR28, UPT, UPT, URZ, UR4, URZ, UP3, !UPT ;  /* 0x00000004ff1c7290 */ /* 0x000fe20009ffe4ff */
[----:B------:R2:W-:Y:S01]  /*1ac0*/  STG.E.64 desc[UR8][R2.64+0x288], R4 ;  /* 0x0002880402007986 */ /* 0x0005e2000c101b08 */
[----:B0-----:R-:W-:Y:S01]  /*1ad0*/  IMAD.U32 R11, RZ, RZ, UR35 ;  /* 0x00000023ff0b7e24 */ /* 0x001fe2000f8e00ff */
[----:B------:R-:W-:Y:S01]  /*1ae0*/  UIADD3 UR35, UP3, UPT, UR5, 0x318, URZ ;  /* 0x0000031805237890 */ /* 0x000fe2000ff7e0ff */
[----:B------:R-:W-:Y:S01]  /*1af0*/  MOV R10, UR50 ;  /* 0x00000032000a7c02 */ /* 0x000fe20008000f00 */
[----:B------:R0:W-:Y:S01]  /*1b00*/  STG.E.64 desc[UR8][R2.64+0x298], R14 ;  /* 0x0002980e02007986 */ /* 0x0001e2000c101b08 */
[----:B---3--:R-:W-:Y:S01]  /*1b10*/  MOV R12, UR36 ;  /* 0x00000024000c7c02 */ /* 0x008fe20008000f00 */
[----:B------:R-:W-:Y:S01]  /*1b20*/  UIADD3.X UR36, UPT, UPT, URZ, UR4, URZ, UP4, !UPT ;  /* 0x00000004ff247290 */ /* 0x000fe2000a7fe4ff */
[----:B------:R-:W-:Y:S01]  /*1b30*/  IMAD.U32 R13, RZ, RZ, UR34 ;  /* 0x00000022ff0d7e24 */ /* 0x000fe2000f8e00ff */
[----:B------:R-:W-:Y:S01]  /*1b40*/  UIADD3 UR22, UP4, UPT, UR5, 0x320, URZ ;  /* 0x0000032005167890 */ /* 0x000fe2000ff9e0ff */
[----:B-1----:R-:W-:Y:S01]  /*1b50*/  MOV R8, UR49 ;  /* 0x0000003100087c02 */ /* 0x002fe20008000f00 */
[----:B------:R-:W-:Y:S01]  /*1b60*/  IMAD.U32 R9, RZ, RZ, UR24 ;  /* 0x00000018ff097e24 */ /* 0x000fe2000f8e00ff */
[----:B------:R1:W-:Y:S01]  /*1b70*/  STG.E.64 desc[UR8][R2.64+0x290], R6 ;  /* 0x0002900602007986 */ /* 0x0003e2000c101b08 */
[----:B------:R-:W-:Y:S01]  /*1b80*/  UIADD3.X UR34, UPT, UPT, URZ, UR4, URZ, UP4, !UPT ;  /* 0x00000004ff227290 */ /* 0x000fe2000a7fe4ff */
[----:B--2---:R-:W-:Y:S01]  /*1b90*/  MOV R4, UR47 ;  /* 0x0000002f00047c02 */ /* 0x004fe20008000f00 */
[----:B------:R-:W-:Y:S01]  /*1ba0*/  IMAD.U32 R5, RZ, RZ, UR27 ;  /* 0x0000001bff057e24 */ /* 0x000fe2000f8e00ff */
[----:B------:R-:W-:Y:S01]  /*1bb0*/  UIADD3.X UR27, UPT, UPT, URZ, UR4, URZ, UP3, !UPT ;  /* 0x00000004ff1b7290 */ /* 0x000fe20009ffe4ff */
[----:B------:R2:W-:Y:S01]  /*1bc0*/  STG.E.64 desc[UR8][R2.64+0x2a8], R8 ;  /* 0x0002a80802007986 */ /* 0x0005e2000c101b08 */
[----:B0-----:R-:W-:Y:S01]  /*1bd0*/  IMAD.U32 R15, RZ, RZ, UR33 ;  /* 0x00000021ff0f7e24 */ /* 0x001fe2000f8e00ff */
[----:B------:R-:W-:Y:S01]  /*1be0*/  MOV R14, UR46 ;  /* 0x0000002e000e7c02 */ /* 0x000fe20008000f00 */
[----:B------:R-:W-:Y:S01]  /*1bf0*/  UIADD3 UR33, UP3, UPT, UR5, 0x340, URZ ;  /* 0x0000034005217890 */ /* 0x000fe2000ff7e0ff */
[----:B------:R0:W-:Y:S01]  /*1c00*/  STG.E.64 desc[UR8][R2.64+0x2b8], R4 ;  /* 0x0002b80402007986 */ /* 0x0001e2000c101b08 */
[----:B------:R-:W-:Y:S01]  /*1c10*/  UIADD3 UR12, UP4, UPT, UR5, 0x330, URZ ;  /* 0x00000330050c7890 */ /* 0x000fe2000ff9e0ff */
[----:B-1----:R-:W-:Y:S01]  /*1c20*/  MOV R6, UR45 ;  /* 0x0000002d00067c02 */ /* 0x002fe20008000f00 */
[----:B------:R-:W-:Y:S01]  /*1c30*/  IMAD.U32 R7, RZ, RZ, UR48 ;  /* 0x00000030ff077e24 */ /* 0x000fe2000f8e00ff */
[----:B------:R1:W-:Y:S01]  /*1c40*/  STG.E.64 desc[UR8][R2.64+0x2a0], R10 ;  /* 0x0002a00a02007986 */ /* 0x0003e2000c101b08 */
[----:B------:R-:W-:Y:S01]  /*1c50*/  UIADD3.X UR30, UPT, UPT, URZ, UR4, URZ, UP4, !UPT ;  /* 0x00000004ff1e7290 */ /* 0x000fe2000a7fe4ff */
[----:B--2---:R-:W-:Y:S01]  /*1c60*/  MOV R8, UR44 ;  /* 0x0000002c00087c02 */ /* 0x004fe20008000f00 */
[----:B------:R-:W-:Y:S01]  /*1c70*/  IMAD.U32 R9, RZ, RZ, UR43 ;  /* 0x0000002bff097e24 */ /* 0x000fe2000f8e00ff */
[----:B------:R2:W-:Y:S01]  /*1c80*/  STG.E.64 desc[UR8][R2.64+0x2d8], R14 ;  /* 0x0002d80e02007986 */ /* 0x0005e2000c101b08 */
[----:B0-----:R-:W-:Y:S01]  /*1c90*/  MOV R4, UR32 ;  /* 0x0000002000047c02 */ /* 0x001fe20008000f00 */
[----:B------:R-:W-:Y:S01]  /*1ca0*/  IMAD.U32 R5, RZ, RZ, UR42 ;  /* 0x0000002aff057e24 */ /* 0x000fe2000f8e00ff */
[----:B------:R-:W-:Y:S01]  /*1cb0*/  UIADD3.X UR32, UPT, UPT, URZ, UR4, URZ, UP3, !UPT ;  /* 0x00000004ff207290 */ /* 0x000fe20009ffe4ff */
[----:B------:R0:W-:Y:S01]  /*1cc0*/  STG.E.64 desc[UR8][R2.64+0x2c8], R6 ;  /* 0x0002c80602007986 */ /* 0x0001e2000c101b08 */
[----:B------:R-:W-:Y:S01]  /*1cd0*/  UIADD3 UR25, UP3, UPT, UR5, 0x338, URZ ;  /* 0x0000033805197890 */ /* 0x000fe2000ff7e0ff */
[----:B-1----:R-:W-:Y:S01]  /*1ce0*/  MOV R10, UR7 ;  /* 0x00000007000a7c02 */ /* 0x002fe20008000f00 */
[----:B------:R-:W-:Y:S01]  /*1cf0*/  IMAD.U32 R11, RZ, RZ, UR51 ;  /* 0x00000033ff0b7e24 */ /* 0x000fe2000f8e00ff */
[----:B------:R1:W-:Y:S01]  /*1d00*/  STG.E.64 desc[UR8][R2.64+0x2b0], R12 ;  /* 0x0002b00c02007986 */ /* 0x0003e2000c101b08 */
[----:B------:R-:W-:-:S02]  /*1d10*/  UIADD3.X UR29, UPT, UPT, URZ, UR4, URZ, UP3, !UPT ;  /* 0x00000004ff1d7290 */ /* 0x000fc40009ffe4ff */
[----:B------:R-:W-:Y:S01]  /*1d20*/  UIADD3 UR24, UP3, UPT, UR5, 0x350, URZ ;  /* 0x0000035005187890 */ /* 0x000fe2000ff7e0ff */
[----:B--2---:R-:W-:Y:S01]  /*1d30*/  MOV R14, UR13 ;  /* 0x0000000d000e7c02 */ /* 0x004fe20008000f00 */
[----:B------:R2:W-:Y:S01]  /*1d40*/  STG.E.64 desc[UR8][R2.64+0x2d0], R8 ;  /* 0x0002d00802007986 */ /* 0x0005e2000c101b08 */
[----:B------:R-:W-:Y:S01]  /*1d50*/  UIADD3 UR13, UP4, UPT, UR5, 0x348, URZ ;  /* 0x00000348050d7890 */ /* 0x000fe2000ff9e0ff */
[----:B------:R-:W-:Y:S01]  /*1d60*/  IMAD.U32 R15, RZ, RZ, UR56 ;  /* 0x00000038ff0f7e24 */ /* 0x000fe2000f8e00ff */
[----:B0-----:R-:W-:Y:S01]  /*1d70*/  MOV R6, UR31 ;  /* 0x0000001f00067c02 */ /* 0x001fe20008000f00 */
[----:B------:R-:W-:Y:S01]  /*1d80*/  IMAD.U32 R7, RZ, RZ, UR58 ;  /* 0x0000003aff077e24 */ /* 0x000fe2000f8e00ff */
[----:B------:R0:W-:Y:S01]  /*1d90*/  STG.E.64 desc[UR8][R2.64+0x2e0], R10 ;  /* 0x0002e00a02007986 */ /* 0x0001e2000c101b08 */
[----:B-1----:R-:W-:Y:S01]  /*1da0*/  MOV R12, UR26 ;  /* 0x0000001a000c7c02 */ /* 0x002fe20008000f00 */
[----:B------:R-:W-:Y:S02]  /*1db0*/  IMAD.U32 R13, RZ, RZ, UR60 ;  /* 0x0000003cff0d7e24 */ /* 0x000fe4000f8e00ff */
[----:B------:R1:W-:Y:S01]  /*1dc0*/  STG.E.64 desc[UR8][R2.64+0x2e8], R4 ;  /* 0x0002e80402007986 */ /* 0x0003e2000c101b08 */
[----:B--2---:R-:W-:Y:S01]  /*1dd0*/  MOV R8, UR57 ;  /* 0x0000003900087c02 */ /* 0x004fe20008000f00 */
[----:B------:R-:W-:-:S02]  /*1de0*/  IMAD.U32 R9, RZ, RZ, UR54 ;  /* 0x00000036ff097e24 */ /* 0x000fc4000f8e00ff */
[----:B------:R2:W-:Y:S01]  /*1df0*/  STG.E.64 desc[UR8][R2.64+0x2f8], R6 ;  /* 0x0002f80602007986 */ /* 0x0005e2000c101b08 */
[----:B0-----:R-:W-:Y:S01]  /*1e00*/  IMAD.U32 R11, RZ, RZ, UR28 ;  /* 0x0000001cff0b7e24 */ /* 0x001fe2000f8e00ff */
[----:B------:R-:W-:Y:S02]  /*1e10*/  UIADD3.X UR28, UPT, UPT, URZ, UR4, URZ, UP4, !UPT ;  /* 0x00000004ff1c7290 */ /* 0x000fe4000a7fe4ff */
[----:B------:R0:W-:Y:S01]  /*1e20*/  STG.E.64 desc[UR8][R2.64+0x2f0], R12 ;  /* 0x0002f00c02007986 */ /* 0x0001e2000c101b08 */
[----:B------:R-:W-:Y:S01]  /*1e30*/  UIADD3 UR7, UP4, UPT, UR5, 0x358, URZ ;  /* 0x0000035805077890 */ /* 0x000fe2000ff9e0ff */
[----:B------:R-:W-:Y:S01]  /*1e40*/  MOV R10, UR39 ;  /* 0x00000027000a7c02 */ /* 0x000fe20008000f00 */
[----:B-1----:R-:W-:Y:S01]  /*1e50*/  IMAD.U32 R5, RZ, RZ, UR41 ;  /* 0x00000029ff057e24 */ /* 0x002fe2000f8e00ff */
[----:B------:R-:W-:Y:S01]  /*1e60*/  MOV R4, UR40 ;  /* 0x0000002800047c02 */ /* 0x000fe20008000f00 */
[----:B------:R1:W-:Y:S01]  /*1e70*/  STG.E.64 desc[UR8][R2.64+0x308], R8 ;  /* 0x0003080802007986 */ /* 0x0003e2000c101b08 */
[----:B------:R-:W-:Y:S01]  /*1e80*/  UIADD3.X UR26, UPT, UPT, URZ, UR4, URZ, UP4, !UPT ;  /* 0x00000004ff1a7290 */ /* 0x000fe2000a7fe4ff */
[----:B--2---:R-:W-:Y:S01]  /*1e90*/  MOV R6, UR38 ;  /* 0x0000002600067c02 */ /* 0x004fe20008000f00 */
[----:B------:R-:W-:Y:S01]  /*1ea0*/  IMAD.U32 R7, RZ, RZ, UR36 ;  /* 0x00000024ff077e24 */ /* 0x000fe2000f8e00ff */
[----:B------:R2:W-:Y:S01]  /*1eb0*/  STG.E.64 desc[UR8][R2.64+0x310], R4 ;  /* 0x0003100402007986 */ /* 0x0005e2000c101b08 */
[----:B0-----:R-:W-:Y:S01]  /*1ec0*/  IMAD.U32 R13, RZ, RZ, UR27 ;  /* 0x0000001bff0d7e24 */ /* 0x001fe2000f8e00ff */
[----:B------:R-:W-:Y:S01]  /*1ed0*/  UIADD3.X UR27, UPT, UPT, URZ, UR4, URZ, UP3, !UPT ;  /* 0x00000004ff1b7290 */ /* 0x000fe20009ffe4ff */
[----:B------:R-:W-:Y:S01]  /*1ee0*/  MOV R12, UR35 ;  /* 0x00000023000c7c02 */ /* 0x000fe20008000f00 */
[----:B------:R0:W-:Y:S01]  /*1ef0*/  STG.E.64 desc[UR8][R2.64+0x318], R14 ;  /* 0x0003180e02007986 */ /* 0x0001e2000c101b08 */
[----:B-1----:R-:W-:Y:S01]  /*1f00*/  MOV R8, UR22 ;  /* 0x0000001600087c02 */ /* 0x002fe20008000f00 */
[----:B------:R-:W-:Y:S01]  /*1f10*/  IMAD.U32 R9, RZ, RZ, UR34 ;  /* 0x00000022ff097e24 */ /* 0x000fe2000f8e00ff */
[----:B------:R-:W-:Y:S01]  /*1f20*/  UIADD3 UR22, UP3, UPT, UR5, 0x360, URZ ;  /* 0x0000036005167890 */ /* 0x000fe2000ff7e0ff */
[----:B------:R1:W-:Y:S01]  /*1f30*/  STG.E.64 desc[UR8][R2.64+0x328], R6 ;  /* 0x0003280602007986 */ /* 0x0003e2000c101b08 */
[----:B--2---:R-:W-:Y:S01]  /*1f40*/  MOV R4, UR12 ;  /* 0x0000000c00047c02 */ /* 0x004fe20008000f00 */
[----:B------:R-:W-:-:S02]  /*1f50*/  UIADD3 UR12, UP4, UPT, UR5, 0x380, URZ ;  /* 0x00000380050c7890 */ /* 0x000fc4000ff9e0ff */
[----:B------:R2:W-:Y:S01]  /*1f60*/  STG.E.64 desc[UR8][R2.64+0x320], R10 ;  /* 0x0003200a02007986 */ /* 0x0005e2000c101b08 */
[----:B------:R-:W-:-:S03]  /*1f70*/  IMAD.U32 R5, RZ, RZ, UR30 ;  /* 0x0000001eff057e24 */ /* 0x000fc6000f8e00ff */
[----:B------:R3:W-:Y:S01]  /*1f80*/  STG.E.64 desc[UR8][R2.64+0x338], R8 ;  /* 0x0003380802007986 */ /* 0x0007e2000c101b08 */
[----:B0-----:R-:W-:Y:S01]  /*1f90*/  MOV R14, UR33 ;  /* 0x00000021000e7c02 */ /* 0x001fe20008000f00 */
[----:B------:R-:W-:Y:S01]  /*1fa0*/  IMAD.U32 R15, RZ, RZ, UR32 ;  /* 0x00000020ff0f7e24 */ /* 0x000fe2000f8e00ff */
[----:B------:R-:W-:Y:S01]  /*1fb0*/  MOV R18, UR12 ;  /* 0x0000000c00127c02 */ /* 0x000fe20008000f00 */
[----:B------:R0:W-:Y:S01]  /*1fc0*/  STG.E.64 desc[UR8][R2.64+0x330], R12 ;  /* 0x0003300c02007986 */ /* 0x0001e2000c101b08 */
[----:B-1----:R-:W-:Y:S01]  /*1fd0*/  MOV R6, UR25 ;  /* 0x0000001900067c02 */ /* 0x002fe20008000f00 */
[----:B------:R-:W-:Y:S02]  /*1fe0*/  UIADD3.X UR25, UPT, UPT, URZ, UR4, URZ, UP3, !UPT ;  /* 0x00000004ff197290 */ /* 0x000fe40009ffe4ff */
[----:B------:R1:W-:Y:S01]  /*1ff0*/  STG.E.64 desc[UR8][R2.64+0x358], R14 ;  /* 0x0003580e02007986 */ /* 0x0003e2000c101b08 */
[----:B------:R-:W-:Y:S01]  /*2000*/  IMAD.U32 R7, RZ, RZ, UR29 ;  /* 0x0000001dff077e24 */ /* 0x000fe2000f8e00ff */
[----:B--2---:R-:W-:Y:S01]  /*2010*/  MOV R10, UR13 ;  /* 0x0000000d000a7c02 */ /* 0x004fe20008000f00 */
[----:B------:R-:W-:Y:S01]  /*2020*/  UIADD3 UR13, UP3, UPT, UR5, 0x370, URZ ;  /* 0x00000370050d7890 */ /* 0x000fe2000ff7e0ff */
[----:B------:R-:W-:Y:S01]  /*2030*/  IMAD.U32 R11, RZ, RZ, UR28 ;  /* 0x0000001cff0b7e24 */ /* 0x000fe2000f8e00ff */
[----:B------:R2:W-:Y:S01]  /*2040*/  STG.E.64 desc[UR8][R2.64+0x348], R4 ;  /* 0x0003480402007986 */ /* 0x0005e2000c101b08 */
[----:B---3--:R-:W-:Y:S01]  /*2050*/  MOV R8, UR24 ;  /* 0x0000001800087c02 */ /* 0x008fe20008000f00 */
[----:B------:R-:W-:Y:S01]  /*2060*/  UIADD3.X UR24, UPT, UPT, URZ, UR4, URZ, UP4, !UPT ;  /* 0x00000004ff187290 */ /* 0x000fe2000a7fe4ff */
[----:B------:R-:W-:Y:S01]  /*2070*/  IMAD.U32 R9, RZ, RZ, UR27 ;  /* 0x0000001bff097e24 */ /* 0x000fe2000f8e00ff */
[----:B------:R3:W-:Y:S01]  /*2080*/  STG.E.64 desc[UR8][R2.64+0x350], R6 ;  /* 0x0003500602007986 */ /* 0x0007e2000c101b08 */
[----:B0-----:R-:W-:Y:S01]  /*2090*/  MOV R12, UR7 ;  /* 0x00000007000c7c02 */ /* 0x001fe20008000f00 */
[----:B------:R-:W-:Y:S01]  /*20a0*/  UIADD3 UR7, UP4, UPT, UR5, 0x378, URZ ;  /* 0x0000037805077890 */ /* 0x000fe2000ff9e0ff */
[----:B------:R-:W-:Y:S01]  /*20b0*/  IMAD.U32 R13, RZ, RZ, UR26 ;  /* 0x0000001aff0d7e24 */ /* 0x000fe2000f8e00ff */
[----:B------:R0:W-:Y:S01]  /*20c0*/  STG.E.64 desc[UR8][R2.64+0x360], R10 ;  /* 0x0003600a02007986 */ /* 0x0001e2000c101b08 */
[----:B-1----:R-:W-:Y:S01]  /*20d0*/  MOV R14, UR22 ;  /* 0x00000016000e7c02 */ /* 0x002fe20008000f00 */
[----:B------:R-:W-:Y:S01]  /*20e0*/  UIADD3.X UR22, UPT, UPT, URZ, UR4, URZ, UP3, !UPT ;  /* 0x00000004ff167290 */ /* 0x000fe20009ffe4ff */
[----:B------:R-:W-:Y:S01]  /*20f0*/  IMAD.U32 R15, RZ, RZ, UR25 ;  /* 0x00000019ff0f7e24 */ /* 0x000fe2000f8e00ff */
[----:B------:R-:W-:Y:S01]  /*2100*/  MOV R16, UR7 ;  /* 0x0000000700107c02 */ /* 0x000fe20008000f00 */
[----:B------:R-:W-:Y:S01]  /*2110*/  UIADD3.X UR7, UPT, UPT, URZ, UR4, URZ, UP1, !UPT ;  /* 0x00000004ff077290 */ /* 0x000fe20008ffe4ff */
[----:B--2---:R-:W-:Y:S01]  /*2120*/  MOV R4, UR6 ;  /* 0x0000000600047c02 */ /* 0x004fe20008000f00 */
[----:B------:R-:W-:Y:S01]  /*2130*/  IMAD.U32 R5, RZ, RZ, UR21 ;  /* 0x00000015ff057e24 */ /* 0x000fe2000f8e00ff */
[----:B------:R-:W-:Y:S01]  /*2140*/  STG.E.64 desc[UR8][R2.64+0xc0], RZ ;  /* 0x0000c0ff02007986 */ /* 0x000fe2000c101b08 */
[----:B------:R-:W-:Y:S01]  /*2150*/  UIADD3.X UR21, UPT, UPT, URZ, UR4, URZ, UP2, !UPT ;  /* 0x00000004ff157290 */ /* 0x000fe200097fe4ff */
[----:B---3--:R-:W-:Y:S01]  /*2160*/  MOV R6, UR17 ;  /* 0x0000001100067c02 */ /* 0x008fe20008000f00 */
[----:B------:R-:W-:Y:S01]  /*2170*/  IMAD.U32 R7, RZ, RZ, UR20 ;  /* 0x00000014ff077e24 */ /* 0x000fe2000f8e00ff */
[----:B------:R1:W-:Y:S01]  /*2180*/  STG.E.64 desc[UR8][R2.64+0x80], R4 ;  /* 0x0000800402007986 */ /* 0x0003e2000c101b08 */
[----:B------:R-:W-:Y:S01]  /*2190*/  UIADD3.X UR12, UPT, UPT, URZ, UR4, URZ, UP4, !UPT ;  /* 0x00000004ff0c7290 */ /* 0x000fe2000a7fe4ff */
[----:B0-----:R-:W-:Y:S01]  /*21a0*/  MOV R10, UR13 ;  /* 0x0000000d000a7c02 */ /* 0x001fe20008000f00 */
[----:B------:R-:W-:Y:S01]  /*21b0*/  IMAD.U32 R11, RZ, RZ, UR22 ;  /* 0x00000016ff0b7e24 */ /* 0x000fe2000f8e00ff */
[----:B------:R0:W-:Y:S01]  /*21c0*/  STG.E.64 desc[UR8][R2.64+0xc0], R6 ;  /* 0x0000c00602007986 */ /* 0x0001e2000c101b08 */
[----:B------:R-:W-:Y:S01]  /*21d0*/  UIADD3 UR22, UP4, UPT, UR5, 0x2a8, URZ ;  /* 0x000002a805167890 */ /* 0x000fe2000ff9e0ff */
[----:B------:R-:W-:Y:S01]  /*21e0*/  IMAD.U32 R19, RZ, RZ, UR24 ;  /* 0x00000018ff137e24 */ /* 0x000fe2000f8e00ff */
[----:B------:R-:W-:Y:S01]  /*21f0*/  UIADD3 UR13, UP3, UPT, UR5, 0x2e8, URZ ;  /* 0x000002e8050d7890 */ /* 0x000fe2000ff7e0ff */
[----:B------:R2:W-:Y:S01]  /*2200*/  STG.E.64 desc[UR8][R2.64+0x368], R8 ;  /* 0x0003680802007986 */ /* 0x0005e2000c101b08 */
[----:B------:R-:W-:Y:S01]  /*2210*/  IMAD.U32 R17, RZ, RZ, UR12 ;  /* 0x0000000cff117e24 */ /* 0x000fe2000f8e00ff */
[----:B------:R-:W-:-:S02]  /*2220*/  UIADD3 UR12, UP2, UPT, UR5, 0x328, URZ ;  /* 0x00000328050c7890 */ /* 0x000fc4000ff5e0ff */
[----:B------:R3:W-:Y:S01]  /*2230*/  STG.E.64 desc[UR8][R2.64+0x388], R10 ;  /* 0x0003880a02007986 */ /* 0x0007e2000c101b08 */
[----:B------:R-:W-:Y:S01]  /*2240*/  UIADD3 UR6, UP1, UPT, UR5, 0x368, URZ ;  /* 0x0000036805067890 */ /* 0x000fe2000ff3e0ff */
[----:B-1----:R-:W-:Y:S01]  /*2250*/  MOV R4, UR10 ;  /* 0x0000000a00047c02 */ /* 0x002fe20008000f00 */
[----:B------:R-:W-:Y:S01]  /*2260*/  UIADD3.X UR10, UPT, UPT, URZ, UR4, URZ, UP5, !UPT ;  /* 0x00000004ff0a7290 */ /* 0x000fe2000affe4ff */
[----:B------:R-:W-:Y:S01]  /*2270*/  STG.E.64 desc[UR8][R2.64+0x100], RZ ;  /* 0x000100ff02007986 */ /* 0x000fe2000c101b08 */
[----:B------:R-:W-:Y:S01]  /*2280*/  IMAD.U32 R5, RZ, RZ, UR21 ;  /* 0x00000015ff057e24 */ /* 0x000fe2000f8e00ff */
[----:B0-----:R-:W-:Y:S01]  /*2290*/  MOV R6, UR15 ;  /* 0x0000000f00067c02 */ /* 0x001fe20008000f00 */
[----:B------:R-:W-:Y:S01]  /*22a0*/  IMAD.U32 R7, RZ, RZ, UR7 ;  /* 0x00000007ff077e24 */ /* 0x000fe2000f8e00ff */
[----:B------:R-:W-:Y:S01]  /*22b0*/  UIADD3.X UR7, UPT, UPT, URZ, UR4, URZ, UP6, !UPT ;  /* 0x00000004ff077290 */ /* 0x000fe2000b7fe4ff */
[----:B------:R-:W-:Y:S01]  /*22c0*/  STG.E.64 desc[UR8][R2.64+0x140], RZ ;  /* 0x000140ff02007986 */ /* 0x000fe2000c101b08 */
[----:B--2---:R-:W-:Y:S01]  /*22d0*/  MOV R8, UR11 ;  /* 0x0000000b00087c02 */ /* 0x004fe20008000f00 */
[----:B------:R-:W-:Y:S01]  /*22e0*/  IMAD.U32 R9, RZ, RZ, UR19 ;  /* 0x00000013ff097e24 */ /* 0x000fe2000f8e00ff */
[----:B------:R-:W-:Y:S01]  /*22f0*/  UIADD3.X UR11, UPT, UPT, URZ, UR4, URZ, UP3, !UPT ;  /* 0x00000004ff0b7290 */ /* 0x000fe20009ffe4ff */
[----:B------:R-:W-:Y:S01]  /*2300*/  STG.E.64 desc[UR8][R2.64+0x180], RZ ;  /* 0x000180ff02007986 */ /* 0x000fe2000c101b08 */
[----:B---3--:R-:W-:Y:S01]  /*2310*/  MOV R10, UR16 ;  /* 0x00000010000a7c02 */ /* 0x008fe20008000f00 */
[----:B------:R-:W-:-:S02]  /*2320*/  IMAD.U32 R11, RZ, RZ, UR18 ;  /* 0x00000012ff0b7e24 */ /* 0x000fc4000f8e00ff */
[----:B------:R0:W-:Y:S04]  /*2330*/  STG.E.64 desc[UR8][R2.64+0x100], R8 ;  /* 0x0001000802007986 */ /* 0x0001e8000c101b08 */
[----:B------:R1:W-:Y:S04]  /*2340*/  STG.E.64 desc[UR8][R2.64+0x140], R10 ;  /* 0x0001400a02007986 */ /* 0x0003e8000c101b08 */
[----:B------:R-:W-:Y:S04]  /*2350*/  STG.E.64 desc[UR8][R2.64+0x1c0], RZ ;  /* 0x0001c0ff02007986 */ /* 0x000fe8000c101b08 */
[----:B------:R2:W-:Y:S01]  /*2360*/  STG.E.64 desc[UR8][R2.64+0x180], R4 ;  /* 0x0001800402007986 */ /* 0x0005e2000c101b08 */
[----:B0-----:R-:W-:Y:S01]  /*2370*/  IMAD.U32 R9, RZ, RZ, UR10 ;  /* 0x0000000aff097e24 */ /* 0x001fe2000f8e00ff */
[----:B------:R-:W-:-:S02]  /*2380*/  UIADD3.X UR10, UPT, UPT, URZ, UR4, URZ, UP0, !UPT ;  /* 0x00000004ff0a7290 */ /* 0x000fc400087fe4ff */
[----:B------:R0:W-:Y:S01]  /*2390*/  STG.E.64 desc[UR8][R2.64+0x1c0], R6 ;  /* 0x0001c00602007986 */ /* 0x0001e2000c101b08 */
[----:B------:R-:W-:Y:S01]  /*23a0*/  MOV R8, UR14 ;  /* 0x0000000e00087c02 */ /* 0x000fe20008000f00 */
[----:B-1----:R-:W-:Y:S01]  /*23b0*/  IMAD.U32 R11, RZ, RZ, UR7 ;  /* 0x00000007ff0b7e24 */ /* 0x002fe2000f8e00ff */
[----:B------:R-:W-:Y:S01]  /*23c0*/  UIADD3.X UR7, UPT, UPT, URZ, UR4, URZ, UP4, !UPT ;  /* 0x00000004ff077290 */ /* 0x000fe2000a7fe4ff */
[----:B------:R-:W-:Y:S01]  /*23d0*/  MOV R10, UR23 ;  /* 0x00000017000a7c02 */ /* 0x000fe20008000f00 */
[----:B------:R-:W-:Y:S04]  /*23e0*/  STG.E.64 desc[UR8][R2.64+0x200], RZ ;  /* 0x000200ff02007986 */ /* 0x000fe8000c101b08 */
[----:B------:R-:W-:Y:S01]  /*23f0*/  STG.E.64 desc[UR8][R2.64+0x240], RZ ;  /* 0x000240ff02007986 */ /* 0x000fe2000c101b08 */
[----:B--2---:R-:W-:Y:S01]  /*2400*/  IMAD.U32 R5, RZ, RZ, UR10 ;  /* 0x0000000aff057e24 */ /* 0x004fe2000f8e00ff */
[----:B------:R-:W-:Y:S01]  /*2410*/  UIADD3.X UR10, UPT, UPT, URZ, UR4, URZ, UP2, !UPT ;  /* 0x00000004ff0a7290 */ /* 0x000fe200097fe4ff */
[----:B------:R-:W-:Y:S01]  /*2420*/  MOV R4, UR37 ;  /* 0x0000002500047c02 */ /* 0x000fe20008000f00 */
[----:B------:R1:W-:Y:S01]  /*2430*/  STG.E.64 desc[UR8][R2.64+0x370], R12 ;  /* 0x0003700c02007986 */ /* 0x0003e2000c101b08 */
[----:B0-----:R-:W-:Y:S01]  /*2440*/  IMAD.U32 R7, RZ, RZ, UR7 ;  /* 0x00000007ff077e24 */ /* 0x001fe2000f8e00ff */
[----:B------:R-:W-:Y:S01]  /*2450*/  UIADD3.X UR7, UPT, UPT, URZ, UR4, URZ, UP1, !UPT ;  /* 0x00000004ff077290 */ /* 0x000fe20008ffe4ff */
[----:B------:R-:W-:Y:S01]  /*2460*/  MOV R6, UR22 ;  /* 0x0000001600067c02 */ /* 0x000fe20008000f00 */
[----:B------:R0:W-:Y:S04]  /*2470*/  STG.E.64 desc[UR8][R2.64+0x200], R8 ;  /* 0x0002000802007986 */ /* 0x0001e8000c101b08 */
[----:B------:R2:W-:Y:S04]  /*2480*/  STG.E.64 desc[UR8][R2.64+0x240], R10 ;  /* 0x0002400a02007986 */ /* 0x0005e8000c101b08 */
[----:B------:R-:W-:Y:S01]  /*2490*/  STG.E.64 desc[UR8][R2.64+0x280], RZ ;  /* 0x000280ff02007986 */ /* 0x000fe2000c101b08 */
[----:B-1----:R-:W-:Y:S01]  /*24a0*/  IMAD.U32 R12, RZ, RZ, UR6 ;  /* 0x00000006ff0c7e24 */ /* 0x002fe2000f8e00ff */
[----:B------:R-:W-:Y:S01]  /*24b0*/  UIADD3 UR6, UP0, UPT, UR5, 0x390, URZ ;  /* 0x0000039005067890 */ /* 0x000fe2000ff1e0ff */
[----:B------:R-:W-:Y:S01]  /*24c0*/  IMAD.U32 R13, RZ, RZ, UR7 ;  /* 0x00000007ff0d7e24 */ /* 0x000fe2000f8e00ff */
[----:B------:R-:W-:Y:S01]  /*24d0*/  STG.E.64 desc[UR8][R2.64+0x2c0], RZ ;  /* 0x0002c0ff02007986 */ /* 0x000fe2000c101b08 */
[----:B0-----:R-:W-:Y:S01]  /*24e0*/  MOV R8, UR13 ;  /* 0x0000000d00087c02 */ /* 0x001fe20008000f00 */
[----:B------:R-:W-:Y:S01]  /*24f0*/  IMAD.U32 R9, RZ, RZ, UR11 ;  /* 0x0000000bff097e24 */ /* 0x000fe2000f8e00ff */
[----:B------:R-:W-:Y:S01]  /*2500*/  UIADD3.X UR7, UPT, UPT, URZ, UR4, URZ, UP0, !UPT ;  /* 0x00000004ff077290 */ /* 0x000fe200087fe4ff */
[----:B------:R-:W-:Y:S01]  /*2510*/  STG.E.64 desc[UR8][R2.64+0x300], RZ ;  /* 0x000300ff02007986 */ /* 0x000fe2000c101b08 */
[----:B--2---:R-:W-:-:S02]  /*2520*/  MOV R10, UR12 ;  /* 0x0000000c000a7c02 */ /* 0x004fc40008000f00 */
[----:B------:R-:W-:Y:S01]  /*2530*/  MOV R11, UR10 ;  /* 0x0000000a000b7c02 */ /* 0x000fe20008000f00 */
[----:B------:R-:W-:Y:S04]  /*2540*/  STG.E.64 desc[UR8][R2.64+0x340], RZ ;  /* 0x000340ff02007986 */ /* 0x000fe8000c101b08 */
[----:B------:R-:W-:Y:S04]  /*2550*/  STG.E.64 desc[UR8][R2.64+0x380], RZ ;  /* 0x000380ff02007986 */ /* 0x000fe8000c101b08 */
[----:B------:R-:W-:Y:S04]  /*2560*/  STG.E.64 desc[UR8][R2.64+0x378], R14 ;  /* 0x0003780e02007986 */ /* 0x000fe8000c101b08 */
[----:B------:R-:W-:Y:S04]  /*2570*/  STG.E.64 desc[UR8][R2.64+0x398], R18 ;  /* 0x0003981202007986 */ /* 0x000fe8000c101b08 */
[----:B------:R-:W-:Y:S04]  /*2580*/  STG.E.64 desc[UR8][R2.64+0x390], R16 ;  /* 0x0003901002007986 */ /* 0x000fe8000c101b08 */
[----:B------:R0:W-:Y:S04]  /*2590*/  STG.E.64 desc[UR8][R2.64+0x280], R4 ;  /* 0x0002800402007986 */ /* 0x0001e8000c101b08 */
[----:B------:R1:W-:Y:S04]  /*25a0*/  STG.E.64 desc[UR8][R2.64+0x2c0], R6 ;  /* 0x0002c00602007986 */ /* 0x0003e8000c101b08 */
[----:B------:R-:W-:Y:S04]  /*25b0*/  STG.E.64 desc[UR8][R2.64+0x300], R8 ;  /* 0x0003000802007986 */ /* 0x000fe8000c101b08 */
[----:B------:R-:W-:Y:S01]  /*25c0*/  STG.E.64 desc[UR8][R2.64+0x340], R10 ;  /* 0x0003400a02007986 */ /* 0x000fe2000c101b08 */
[----:B0-----:R-:W-:Y:S01]  /*25d0*/  MOV R4, UR6 ;  /* 0x0000000600047c02 */ /* 0x001fe20008000f00 */
[----:B------:R-:W-:-:S02]  /*25e0*/  IMAD.U32 R5, RZ, RZ, UR7 ;  /* 0x00000007ff057e24 */ /* 0x000fc4000f8e00ff */
[----:B------:R0:W-:Y:S01]  /*25f0*/  STG.E.64 desc[UR8][R2.64+0x380], R12 ;  /* 0x0003800c02007986 */ /* 0x0001e2000c101b08 */
[----:B------:R-:W-:-:S04]  /*2600*/  UIADD3 UR6, UP0, UPT, UR5, 0x398, URZ ;  /* 0x0000039805067890 */ /* 0x000fc8000ff1e0ff */
[----:B------:R-:W-:Y:S02]  /*2610*/  UIADD3.X UR7, UPT, UPT, URZ, UR4, URZ, UP0, !UPT ;  /* 0x00000004ff077290 */ /* 0x000fe400087fe4ff */
[----:B-1----:R-:W-:Y:S01]  /*2620*/  MOV R6, UR6 ;  /* 0x0000000600067c02 */ /* 0x002fe20008000f00 */
[----:B------:R-:W-:-:S03]  /*2630*/  UIADD3 UR6, UP0, UPT, UR5, 0x3a0, URZ ;  /* 0x000003a005067890 */ /* 0x000fc6000ff1e0ff */
[----:B------:R-:W-:Y:S01]  /*2640*/  IMAD.U32 R7, RZ, RZ, UR7 ;  /* 0x00000007ff077e24 */ /* 0x000fe2000f8e00ff */
[----:B------:R-:W-:Y:S01]  /*2650*/  UIADD3.X UR7, UPT, UPT, URZ, UR4, URZ, UP0, !UPT ;  /* 0x00000004ff077290 */ /* 0x000fe200087fe4ff */
[----:B0-----:R-:W0:Y:S02]  /*2660*/  LDC.64 R2, c[0x0][0x380] ;  /* 0x0000e000ff027b82 */ /* 0x001e240000000a00 */
[----:B0-----:R0:W-:Y:S06]  /*2670*/  STG.E.64 desc[UR8][R2.64+0x3a8], R4 ;  /* 0x0003a80402007986 */ /* 0x0011ec000c101b08 */
[----:B0-----:R-:W0:Y:S01]  /*2680*/  LDC.64 R2, c[0x0][0x380] ;  /* 0x0000e000ff027b82 */ /* 0x001e220000000a00 */
[----:B------:R-:W-:Y:S01]  /*2690*/  MOV R4, UR6 ;  /* 0x0000000600047c02 */ /* 0x000fe20008000f00 */
[----:B------:R-:W-:Y:S01]  /*26a0*/  IMAD.U32 R5, RZ, RZ, UR7 ;  /* 0x00000007ff057e24 */ /* 0x000fe2000f8e00ff */
[----:B------:R-:W-:-:S04]  /*26b0*/  UIADD3 UR6, UP0, UPT, UR5, 0x3a8, URZ ;  /* 0x000003a805067890 */ /* 0x000fc8000ff1e0ff */
[----:B------:R-:W-:Y:S01]  /*26c0*/  UIADD3.X UR7, UPT, UPT, URZ, UR4, URZ, UP0, !UPT ;  /* 0x00000004ff077290 */ /* 0x000fe200087fe4ff */
[----:B0-----:R0:W-:Y:S02]  /*26d0*/  STG.E.64 desc[UR8][R2.64+0x3b0], R6 ;  /* 0x0003b00602007986 */ /* 0x0011e4000c101b08 */
[----:B0-----:R-:W0:Y:S01]  /*26e0*/  LDC.64 R2, c[0x0][0x380] ;  /* 0x0000e000ff027b82 */ /* 0x001e220000000a00 */
[----:B------:R-:W-:Y:S02]  /*26f0*/  MOV R6, UR6 ;  /* 0x0000000600067c02 */ /* 0x000fe40008000f00 */
[----:B------:R-:W-:Y:S01]  /*2700*/  IMAD.U32 R7, RZ, RZ, UR7 ;  /* 0x00000007ff077e24 */ /* 0x000fe2000f8e00ff */
[----:B------:R-:W-:-:S04]  /*2710*/  UIADD3 UR6, UP0, UPT, UR5, 0x3b0, URZ ;  /* 0x000003b005067890 */ /* 0x000fc8000ff1e0ff */
[----:B------:R-:W-:Y:S02]  /*2720*/  UIADD3.X UR7, UPT, UPT, URZ, UR4, URZ, UP0, !UPT ;  /* 0x00000004ff077290 */ /* 0x000fe400087fe4ff */
[----:B------:R-:W-:Y:S01]  /*2730*/  MOV R8, UR6 ;  /* 0x0000000600087c02 */ /* 0x000fe20008000f00 */
[----:B------:R-:W-:-:S03]  /*2740*/  UIADD3 UR6, UP0, UPT, UR5, 0x3b8, URZ ;  /* 0x000003b805067890 */ /* 0x000fc6000ff1e0ff */
[----:B------:R-:W-:Y:S01]  /*2750*/  IMAD.U32 R9, RZ, RZ, UR7 ;  /* 0x00000007ff097e24 */ /* 0x000fe2000f8e00ff */
[----:B------:R-:W-:Y:S01]  /*2760*/  UIADD3.X UR7, UPT, UPT, URZ, UR4, URZ, UP0, !UPT ;  /* 0x00000004ff077290 */ /* 0x000fe200087fe4ff */
[----:B0-----:R0:W-:Y:S02]  /*2770*/  STG.E.64 desc[UR8][R2.64+0x3c0], RZ ;  /* 0x0003c0ff02007986 */ /* 0x0011e4000c101b08 */
        /* <DEDUP_REMOVED lines=475> */
[----:B------:R-:W-:-:S04]  /*4530*/  UIADD3 UR5, UP0, UPT, UR5, 0x620, URZ ;  /* 0x0000062005057890 */ /* 0x000fc8000ff1e0ff */
[----:B------:R-:W-:Y:S01]  /*4540*/  UIADD3.X UR4, UPT, UPT, URZ, UR4, URZ, UP0, !UPT ;  /* 0x00000004ff047290 */ /* 0x000fe200087fe4ff */
[----:B0-----:R0:W-:Y:S02]  /*4550*/  STG.E.64 desc[UR8][R2.64+0x618], R6 ;  /* 0x0006180602007986 */ /* 0x0011e4000c101b08 */
[----:B0-----:R-:W0:Y:S01]  /*4560*/  LDC.64 R2, c[0x0][0x380] ;  /* 0x0000e000ff027b82 */ /* 0x001e220000000a00 */
[----:B------:R-:W-:Y:S01]  /*4570*/  MOV R6, UR6 ;  /* 0x0000000600067c02 */ /* 0x000fe20008000f00 */
[----:B------:R-:W-:Y:S01]  /*4580*/  IMAD.U32 R7, RZ, RZ, UR7 ;  /* 0x00000007ff077e24 */ /* 0x000fe2000f8e00ff */
[----:B0-----:R0:W-:Y:S05]  /*4590*/  STG.E.64 desc[UR8][R2.64+0x620], R8 ;  /* 0x0006200802007986 */ /* 0x0011ea000c101b08 */
[----:B0-----:R-:W0:Y:S02]  /*45a0*/  LDC.64 R2, c[0x0][0x380] ;  /* 0x0000e000ff027b82 */ /* 0x001e240000000a00 */
[----:B0-----:R0:W-:Y:S06]  /*45b0*/  STG.E.64 desc[UR8][R2.64+0x628], R4 ;  /* 0x0006280402007986 */ /* 0x0011ec000c101b08 */
[----:B0-----:R-:W0:Y:S01]  /*45c0*/  LDC.64 R2, c[0x0][0x380] ;  /* 0x0000e000ff027b82 */ /* 0x001e220000000a00 */
[----:B------:R-:W-:-:S02]  /*45d0*/  MOV R4, UR5 ;  /* 0x0000000500047c02 */ /* 0x000fc40008000f00 */
[----:B------:R-:W-:Y:S01]  /*45e0*/  MOV R5, UR4 ;  /* 0x0000000400057c02 */ /* 0x000fe20008000f00 */
[----:B0-----:R0:W-:Y:S04]  /*45f0*/  STG.E.64 desc[UR8][R2.64+0x630], R6 ;  /* 0x0006300602007986 */ /* 0x0011e8000c101b08 */
[----:B0-----:R-:W0:Y:S02]  /*4600*/  LDC.64 R2, c[0x0][0x380] ;  /* 0x0000e000ff027b82 */ /* 0x001e240000000a00 */
[----:B0-----:R0:W-:Y:S06]  /*4610*/  STG.E.64 desc[UR8][R2.64+0x640], RZ ;  /* 0x000640ff02007986 */ /* 0x0011ec000c101b08 */
[----:B0-----:R-:W0:Y:S02]  /*4620*/  LDC.64 R2, c[0x0][0x380] ;  /* 0x0000e000ff027b82 */ /* 0x001e240000000a00 */
[----:B0-----:R-:W-:Y:S01]  /*4630*/  STG.E.64 desc[UR8][R2.64+0x638], R4 ;  /* 0x0006380402007986 */ /* 0x001fe2000c101b08 */
[----:B------:R-:W-:Y:S05]  /*4640*/  EXIT ;  /* 0x000000000000794d */ /* 0x000fea0003800000 */
.L_x_2:
        /* <DEDUP_REMOVED lines=11> */
.L_x_4:


//--------------------- .nv.global.init           --------------------------
	.section	.nv.global.init,"aw",@progbits
.nv.global.init:
	.type		$str,@object
	.size		$str,(.L_0 - $str)
$str:
        /*0000*/ 	.byte	0x43, 0x68, 0x61, 0x73, 0x65, 0x20, 0x74, 0x6f, 0x6f, 0x6b, 0x20, 0x25, 0x64, 0x20, 0x63, 0x79
        /*0010*/ 	.byte	0x63, 0x6c, 0x65, 0x73, 0x20, 0x70, 0x65, 0x72, 0x20, 0x6e, 0x6f, 0x64, 0x65, 0x20, 0x6a, 0x75
        /*0020*/ 	.byte	0x6d, 0x70, 0x2e, 0x0a, 0x00
.L_0:


//--------------------- .nv.shared.reserved.0     --------------------------
	.section	.nv.shared.reserved.0,"aw",@nobits
	.weak		__nv_reservedSMEM_offset_0_alias
	.size		__nv_reservedSMEM_offset_0_alias, 0, 64
	.other		__nv_reservedSMEM_offset_0_alias,@"STO_CUDA_RESERVED_SHARED STV_DEFAULT"
__nv_reservedSMEM_offset_0_alias:
	.zero		0
	.zero		64


//--------------------- .nv.constant0._Z13pointer_chaseP4Node --------------------------
	.section	.nv.constant0._Z13pointer_chaseP4Node,"a",@progbits
	.sectionflags	@""
	.align	4
.nv.constant0._Z13pointer_chaseP4Node:
	.zero		904


//--------------------- .nv.constant0._Z8initListP4Node --------------------------
	.section	.nv.constant0._Z8initListP4Node,"a",@progbits
	.sectionflags	@""
	.align	4
.nv.constant0._Z8initListP4Node:
	.zero		904


//--------------------- SYMBOLS --------------------------

	.type		.nv.reservedSmem.offset0,@object
	.size		.nv.reservedSmem.offset0,0x4
	.type		vprintf,@function
